	.target	sm_100a

	.elftype	@"ET_EXEC"


//--------------------- .note.nv.tkinfo           --------------------------
	.section	.note.nv.tkinfo,"",@"SHT_NOTE"
	.sectionflags	@"SHF_NOTE_NV_TKINFO"
	.tkinfo
        /*0018*/ 	.word	0x00000002
        /*0030*/ 	.string	""
        /*0030*/ 	.string	"ptxas"
        /*0030*/ 	.string	"Cuda compilation tools, release 13.0, V13.0.88"
        /*0030*/ 	.string	"Build cuda_13.0.r13.0/compiler.36424714_0"
        /*0030*/ 	.string	"-arch sm_100a -m 64 "



//--------------------- .note.nv.cuinfo           --------------------------
	.section	.note.nv.cuinfo,"",@"SHT_NOTE"
	.sectionflags	@"SHF_NOTE_NV_CUINFO"
        /*0018*/ 	.short	0x0002
        /*001a*/ 	.short	0x0064
        /*001c*/ 	.short	0x0082
	.zero		2


//--------------------- .nv.info                  --------------------------
	.section	.nv.info,"",@"SHT_CUDA_INFO"
	.align	4


	//----- nvinfo : EIATTR_REGCOUNT
	.align		4
        /*0000*/ 	.byte	0x04, 0x2f
        /*0002*/ 	.short	(.L_19 - .L_18)
	.align		4
.L_18:
        /*0004*/ 	.word	index@(_ZN7cutlass13device_kernelINS_4gemm6kernel13GemmUniversalIN4cute5tupleIJiiiiEEENS1_10collective13CollectiveMmaINS1_35MainloopSm100TmaUmmaWarpSpecializedILi20ELi2ELi4ENS5_IJNS4_1CILi2EEESB_NSA_ILi1EEEEEEEENS5_IJNSA_ILi256EEENSA_ILi64EEESG_EEENS_12float_e5m2_tENS5_IJlSC_lEEESI_SJ_NS4_8TiledMMAINS4_8MMA_AtomIJNS4_10MMA_TraitsINS4_25SM100_MMA_F8F6F4_2x1SM_SSEJSI_SI_fSF_SG_NS4_17integral_constantINS4_4UMMA5MajorELSQ_0EEESR_NSO_INSP_7ScaleInELSS_0EEEST_EEEEEENS4_6LayoutINS5_IJSC_SC_SC_EEENS5_IJNSA_ILi0EEESY_SY_EEEEENS5_IJNS4_10UnderscoreES11_S11_EEEEENS4_28SM100_TMA_2SM_LOAD_MULTICASTENS4_14ComposedLayoutINS4_7SwizzleILi2ELi4ELi3EEENS4_18smem_ptr_flag_bitsILi8EEENSW_INS5_IJNSA_ILi8EEESG_EEENS5_IJSG_SC_EEEEEEEvNS4_8identityENS4_18SM100_TMA_2SM_LOADES1E_vS1F_EENS_8epilogue10collective18CollectiveEpilogueINS1I_23Sm100TmaWarpSpecializedILi1ELi1ELi64ELb0ELb0EEEJNS5_IJNSA_ILi128EEESG_SG_EEENS5_IJNSW_IS1N_SC_EENSW_ISG_SC_EEEEESI_SJ_SI_SJ_NS1I_6fusion15FusionCallbacksIS1M_NS1S_17LinearCombinationISI_fSI_fLNS_15FloatRoundStyleE2EEES1O_S1R_JEEENS4_5SM1004TMEM4LOAD26SM100_TMEM_LOAD_32dp32b64xENS4_13SM90_TMA_LOADES1E_NS4_39AutoVectorizingCopyWithAssumedAlignmentILi128EEENS4_14SM90_TMA_STOREES1E_S24_S24_EEEvvEEEEvNT_6ParamsE)
        /*0008*/ 	.word	0x0000009a


	//----- nvinfo : EIATTR_FRAME_SIZE
	.align		4
.L_19:
        /*000c*/ 	.byte	0x04, 0x11
        /*000e*/ 	.short	(.L_21 - .L_20)
	.align		4
.L_20:
        /*0010*/ 	.word	index@($__internal_2_$__cuda_sm10x_tcgen05_guardrail_trap_unallocated_columns_being_dealloced)
        /*0014*/ 	.word	0x00000000


	//----- nvinfo : EIATTR_FRAME_SIZE
	.align		4
.L_21:
        /*0018*/ 	.byte	0x04, 0x11
        /*001a*/ 	.short	(.L_23 - .L_22)
	.align		4
.L_22:
        /*001c*/ 	.word	index@($__internal_1_$__cuda_sm10x_tcgen05_guardrail_trap_phase_invalid_during_alloc)
        /*0020*/ 	.word	0x00000000


	//----- nvinfo : EIATTR_FRAME_SIZE
	.align		4
.L_23:
        /*0024*/ 	.byte	0x04, 0x11
        /*0026*/ 	.short	(.L_25 - .L_24)
	.align		4
.L_24:
        /*0028*/ 	.word	index@($__internal_0_$__cuda_sm10x_tcgen05_guardrail_trap_col_being_dealloced_not_returned_by_alloc)
        /*002c*/ 	.word	0x00000000


	//----- nvinfo : EIATTR_FRAME_SIZE
	.align		4
.L_25:
        /*0030*/ 	.byte	0x04, 0x11
        /*0032*/ 	.short	(.L_27 - .L_26)
	.align		4
.L_26:
        /*0034*/ 	.word	index@(_ZN7cutlass13device_kernelINS_4gemm6kernel13GemmUniversalIN4cute5tupleIJiiiiEEENS1_10collective13CollectiveMmaINS1_35MainloopSm100TmaUmmaWarpSpecializedILi20ELi2ELi4ENS5_IJNS4_1CILi2EEESB_NSA_ILi1EEEEEEEENS5_IJNSA_ILi256EEENSA_ILi64EEESG_EEENS_12float_e5m2_tENS5_IJlSC_lEEESI_SJ_NS4_8TiledMMAINS4_8MMA_AtomIJNS4_10MMA_TraitsINS4_25SM100_MMA_F8F6F4_2x1SM_SSEJSI_SI_fSF_SG_NS4_17integral_constantINS4_4UMMA5MajorELSQ_0EEESR_NSO_INSP_7ScaleInELSS_0EEEST_EEEEEENS4_6LayoutINS5_IJSC_SC_SC_EEENS5_IJNSA_ILi0EEESY_SY_EEEEENS5_IJNS4_10UnderscoreES11_S11_EEEEENS4_28SM100_TMA_2SM_LOAD_MULTICASTENS4_14ComposedLayoutINS4_7SwizzleILi2ELi4ELi3EEENS4_18smem_ptr_flag_bitsILi8EEENSW_INS5_IJNSA_ILi8EEESG_EEENS5_IJSG_SC_EEEEEEEvNS4_8identityENS4_18SM100_TMA_2SM_LOADES1E_vS1F_EENS_8epilogue10collective18CollectiveEpilogueINS1I_23Sm100TmaWarpSpecializedILi1ELi1ELi64ELb0ELb0EEEJNS5_IJNSA_ILi128EEESG_SG_EEENS5_IJNSW_IS1N_SC_EENSW_ISG_SC_EEEEESI_SJ_SI_SJ_NS1I_6fusion15FusionCallbacksIS1M_NS1S_17LinearCombinationISI_fSI_fLNS_15FloatRoundStyleE2EEES1O_S1R_JEEENS4_5SM1004TMEM4LOAD26SM100_TMEM_LOAD_32dp32b64xENS4_13SM90_TMA_LOADES1E_NS4_39AutoVectorizingCopyWithAssumedAlignmentILi128EEENS4_14SM90_TMA_STOREES1E_S24_S24_EEEvvEEEEvNT_6ParamsE)
        /*0038*/ 	.word	0x00000000


	//----- nvinfo : EIATTR_MIN_STACK_SIZE
	.align		4
.L_27:
        /*003c*/ 	.byte	0x04, 0x12
        /*003e*/ 	.short	(.L_29 - .L_28)
	.align		4
.L_28:
        /*0040*/ 	.word	index@(_ZN7cutlass13device_kernelINS_4gemm6kernel13GemmUniversalIN4cute5tupleIJiiiiEEENS1_10collective13CollectiveMmaINS1_35MainloopSm100TmaUmmaWarpSpecializedILi20ELi2ELi4ENS5_IJNS4_1CILi2EEESB_NSA_ILi1EEEEEEEENS5_IJNSA_ILi256EEENSA_ILi64EEESG_EEENS_12float_e5m2_tENS5_IJlSC_lEEESI_SJ_NS4_8TiledMMAINS4_8MMA_AtomIJNS4_10MMA_TraitsINS4_25SM100_MMA_F8F6F4_2x1SM_SSEJSI_SI_fSF_SG_NS4_17integral_constantINS4_4UMMA5MajorELSQ_0EEESR_NSO_INSP_7ScaleInELSS_0EEEST_EEEEEENS4_6LayoutINS5_IJSC_SC_SC_EEENS5_IJNSA_ILi0EEESY_SY_EEEEENS5_IJNS4_10UnderscoreES11_S11_EEEEENS4_28SM100_TMA_2SM_LOAD_MULTICASTENS4_14ComposedLayoutINS4_7SwizzleILi2ELi4ELi3EEENS4_18smem_ptr_flag_bitsILi8EEENSW_INS5_IJNSA_ILi8EEESG_EEENS5_IJSG_SC_EEEEEEEvNS4_8identityENS4_18SM100_TMA_2SM_LOADES1E_vS1F_EENS_8epilogue10collective18CollectiveEpilogueINS1I_23Sm100TmaWarpSpecializedILi1ELi1ELi64ELb0ELb0EEEJNS5_IJNSA_ILi128EEESG_SG_EEENS5_IJNSW_IS1N_SC_EENSW_ISG_SC_EEEEESI_SJ_SI_SJ_NS1I_6fusion15FusionCallbacksIS1M_NS1S_17LinearCombinationISI_fSI_fLNS_15FloatRoundStyleE2EEES1O_S1R_JEEENS4_5SM1004TMEM4LOAD26SM100_TMEM_LOAD_32dp32b64xENS4_13SM90_TMA_LOADES1E_NS4_39AutoVectorizingCopyWithAssumedAlignmentILi128EEENS4_14SM90_TMA_STOREES1E_S24_S24_EEEvvEEEEvNT_6ParamsE)
        /*0044*/ 	.word	0x00000000
.L_29:


//--------------------- .nv.compat                --------------------------
	.section	.nv.compat,"",@"SHT_CUDA_COMPAT_INFO"
	.align	4
        /*0000*/ 	.byte	0x02, 0x09, 0x01, 0x00, 0x02, 0x02, 0x02, 0x00, 0x02, 0x05, 0x05, 0x00, 0x03, 0x07, 0x01, 0x01
        /*0010*/ 	.byte	0x02, 0x03, 0x01, 0x00, 0x02, 0x06, 0x01, 0x00, 0x04, 0x0b, 0x08, 0x00, 0x09, 0x00, 0x00, 0x00
        /*0020*/ 	.byte	0x00, 0x00, 0x00, 0x00


//--------------------- .nv.info._ZN7cutlass13device_kernelINS_4gemm6kernel13GemmUniversalIN4cute5tupleIJiiiiEEENS1_10collective13CollectiveMmaINS1_35MainloopSm100TmaUmmaWarpSpecializedILi20ELi2ELi4ENS5_IJNS4_1CILi2EEESB_NSA_ILi1EEEEEEEENS5_IJNSA_ILi256EEENSA_ILi64EEESG_EEENS_12float_e5m2_tENS5_IJlSC_lEEESI_SJ_NS4_8TiledMMAINS4_8MMA_AtomIJNS4_10MMA_TraitsINS4_25SM100_MMA_F8F6F4_2x1SM_SSEJSI_SI_fSF_SG_NS4_17integral_constantINS4_4UMMA5MajorELSQ_0EEESR_NSO_INSP_7ScaleInELSS_0EEEST_EEEEEENS4_6LayoutINS5_IJSC_SC_SC_EEENS5_IJNSA_ILi0EEESY_SY_EEEEENS5_IJNS4_10UnderscoreES11_S11_EEEEENS4_28SM100_TMA_2SM_LOAD_MULTICASTENS4_14ComposedLayoutINS4_7SwizzleILi2ELi4ELi3EEENS4_18smem_ptr_flag_bitsILi8EEENSW_INS5_IJNSA_ILi8EEESG_EEENS5_IJSG_SC_EEEEEEEvNS4_8identityENS4_18SM100_TMA_2SM_LOADES1E_vS1F_EENS_8epilogue10collective18CollectiveEpilogueINS1I_23Sm100TmaWarpSpecializedILi1ELi1ELi64ELb0ELb0EEEJNS5_IJNSA_ILi128EEESG_SG_EEENS5_IJNSW_IS1N_SC_EENSW_ISG_SC_EEEEESI_SJ_SI_SJ_NS1I_6fusion15FusionCallbacksIS1M_NS1S_17LinearCombinationISI_fSI_fLNS_15FloatRoundStyleE2EEES1O_S1R_JEEENS4_5SM1004TMEM4LOAD26SM100_TMEM_LOAD_32dp32b64xENS4_13SM90_TMA_LOADES1E_NS4_39AutoVectorizingCopyWithAssumedAlignmentILi128EEENS4_14SM90_TMA_STOREES1E_S24_S24_EEEvvEEEEvNT_6ParamsE --------------------------
	.section	.nv.info._ZN7cutlass13device_kernelINS_4gemm6kernel13GemmUniversalIN4cute5tupleIJiiiiEEENS1_10collective13CollectiveMmaINS1_35MainloopSm100TmaUmmaWarpSpecializedILi20ELi2ELi4ENS5_IJNS4_1CILi2EEESB_NSA_ILi1EEEEEEEENS5_IJNSA_ILi256EEENSA_ILi64EEESG_EEENS_12float_e5m2_tENS5_IJlSC_lEEESI_SJ_NS4_8TiledMMAINS4_8MMA_AtomIJNS4_10MMA_TraitsINS4_25SM100_MMA_F8F6F4_2x1SM_SSEJSI_SI_fSF_SG_NS4_17integral_constantINS4_4UMMA5MajorELSQ_0EEESR_NSO_INSP_7ScaleInELSS_0EEEST_EEEEEENS4_6LayoutINS5_IJSC_SC_SC_EEENS5_IJNSA_ILi0EEESY_SY_EEEEENS5_IJNS4_10UnderscoreES11_S11_EEEEENS4_28SM100_TMA_2SM_LOAD_MULTICASTENS4_14ComposedLayoutINS4_7SwizzleILi2ELi4ELi3EEENS4_18smem_ptr_flag_bitsILi8EEENSW_INS5_IJNSA_ILi8EEESG_EEENS5_IJSG_SC_EEEEEEEvNS4_8identityENS4_18SM100_TMA_2SM_LOADES1E_vS1F_EENS_8epilogue10collective18CollectiveEpilogueINS1I_23Sm100TmaWarpSpecializedILi1ELi1ELi64ELb0ELb0EEEJNS5_IJNSA_ILi128EEESG_SG_EEENS5_IJNSW_IS1N_SC_EENSW_ISG_SC_EEEEESI_SJ_SI_SJ_NS1I_6fusion15FusionCallbacksIS1M_NS1S_17LinearCombinationISI_fSI_fLNS_15FloatRoundStyleE2EEES1O_S1R_JEEENS4_5SM1004TMEM4LOAD26SM100_TMEM_LOAD_32dp32b64xENS4_13SM90_TMA_LOADES1E_NS4_39AutoVectorizingCopyWithAssumedAlignmentILi128EEENS4_14SM90_TMA_STOREES1E_S24_S24_EEEvvEEEEvNT_6ParamsE,"",@"SHT_CUDA_INFO"
	.sectionflags	@""
	.align	4


	//----- nvinfo : EIATTR_CUDA_API_VERSION
	.align		4
        /*0000*/ 	.byte	0x04, 0x37
        /*0002*/ 	.short	(.L_31 - .L_30)
.L_30:
        /*0004*/ 	.word	0x00000082


	//----- nvinfo : EIATTR_KPARAM_INFO
	.align		4
.L_31:
        /*0008*/ 	.byte	0x04, 0x17
        /*000a*/ 	.short	(.L_33 - .L_32)
.L_32:
        /*000c*/ 	.word	0x00000000
        /*0010*/ 	.short	0x0000
        /*0012*/ 	.short	0x0000
        /*0014*/ 	.byte	0x00, 0xf0, 0x01, 0x20


	//----- nvinfo : EIATTR_AT_ENTRY_FRAGMENTS
	.align		4
.L_33:
        /*0018*/ 	.byte	0x04, 0x4f
        /*001a*/ 	.short	(.L_35 - .L_34)


	//   ....[0]....
.L_34:
        /*001c*/ 	.word	0x00000007


	//----- nvinfo : EIATTR_RESERVED_SMEM_USED
	.align		4
.L_35:
        /*0020*/ 	.byte	0x01, 0x41
	.zero		2


	//----- nvinfo : EIATTR_SPARSE_MMA_MASK
	.align		4
        /*0024*/ 	.byte	0x03, 0x50
        /*0026*/ 	.short	0x0000


	//----- nvinfo : EIATTR_TCGEN05_2CTA_USED
	.align		4
        /*0028*/ 	.byte	0x01, 0x52
	.zero		2


	//----- nvinfo : EIATTR_MAXREG_COUNT
	.align		4
        /*002c*/ 	.byte	0x03, 0x1b
        /*002e*/ 	.short	0x00ff


	//----- nvinfo : EIATTR_NUM_BARRIERS
	.align		4
        /*0030*/ 	.byte	0x02, 0x4c
        /*0032*/ 	.byte	0x07
	.zero		1


	//----- nvinfo : EIATTR_EXTERNS
	.align		4
        /*0034*/ 	.byte	0x04, 0x0f
        /*0036*/ 	.short	(.L_37 - .L_36)


	//   ....[0]....
	.align		4
.L_36:
        /*0038*/ 	.word	index@(__assertfail)


	//----- nvinfo : EIATTR_MERCURY_ISA_VERSION
	.align		4
.L_37:
        /*003c*/ 	.byte	0x03, 0x5f
        /*003e*/ 	.short	0x0101


	//----- nvinfo : EIATTR_INT_WARP_WIDE_INSTR_OFFSETS
	.align		4
        /*0040*/ 	.byte	0x04, 0x31
        /*0042*/ 	.short	(.L_39 - .L_38)


	//   ....[0]....
.L_38:
        /*0044*/ 	.word	0x00000fa0


	//   ....[1]....
        /*0048*/ 	.word	0x00001050


	//   ....[2]....
        /*004c*/ 	.word	0x00004d10


	//   ....[3]....
        /*0050*/ 	.word	0x00004d40


	//   ....[4]....
        /*0054*/ 	.word	0x00004d60


	//   ....[5]....
        /*0058*/ 	.word	0x000058a0


	//   ....[6]....
        /*005c*/ 	.word	0x00005950


	//----- nvinfo : EIATTR_COOP_GROUP_MASK_REGIDS
	.align		4
.L_39:
        /*0060*/ 	.byte	0x04, 0x29
        /*0062*/ 	.short	(.L_41 - .L_40)


	//   ....[0]....
.L_40:
        /*0064*/ 	.word	0xffffffff


	//   ....[1]....
        /*0068*/ 	.word	0xffffffff


	//   ....[2]....
        /*006c*/ 	.word	0xffffffff


	//   ....[3]....
        /*0070*/ 	.word	0xffffffff


	//   ....[4]....
        /*0074*/ 	.word	0xffffffff


	//   ....[5]....
        /*0078*/ 	.word	0xffffffff


	//   ....[6]....
        /*007c*/ 	.word	0xffffffff


	//   ....[7]....
        /*0080*/ 	.word	0xffffffff


	//   ....[8]....
        /*0084*/ 	.word	0xffffffff


	//   ....[9]....
        /*0088*/ 	.word	0xffffffff


	//   ....[10]....
        /*008c*/ 	.word	0xffffffff


	//   ....[11]....
        /*0090*/ 	.word	0xffffffff


	//   ....[12]....
        /*0094*/ 	.word	0xffffffff


	//   ....[13]....
        /*0098*/ 	.word	0xffffffff


	//----- nvinfo : EIATTR_COOP_GROUP_INSTR_OFFSETS
	.align		4
.L_41:
        /*009c*/ 	.byte	0x04, 0x28
        /*009e*/ 	.short	(.L_43 - .L_42)


	//   ....[0]....
.L_42:
        /*00a0*/ 	.word	0x000000b0


	//   ....[1]....
        /*00a4*/ 	.word	0x00000510


	//   ....[2]....
        /*00a8*/ 	.word	0x00000910


	//   ....[3]....
        /*00ac*/ 	.word	0x00000a50


	//   ....[4]....
        /*00b0*/ 	.word	0x00000b50


	//   ....[5]....
        /*00b4*/ 	.word	0x00000cc0


	//   ....[6]....
        /*00b8*/ 	.word	0x00000e60


	//   ....[7]....
        /*00bc*/ 	.word	0x000010c0


	//   ....[8]....
        /*00c0*/ 	.word	0x00002400


	//   ....[9]....
        /*00c4*/ 	.word	0x00003bd0


	//   ....[10]....
        /*00c8*/ 	.word	0x000040a0


	//   ....[11]....
        /*00cc*/ 	.word	0x000040d0


	//   ....[12]....
        /*00d0*/ 	.word	0x00004c10


	//   ....[13]....
        /*00d4*/ 	.word	0x00004e20


	//----- nvinfo : EIATTR_VRC_CTA_INIT_COUNT
	.align		4
.L_43:
        /*00d8*/ 	.byte	0x02, 0x4a
        /*00da*/ 	.byte	0x80
	.zero		1


	//----- nvinfo : EIATTR_SYSCALL_OFFSETS
	.align		4
        /*00dc*/ 	.byte	0x04, 0x46
        /*00de*/ 	.short	(.L_45 - .L_44)


	//   ....[0]....
.L_44:
        /*00e0*/ 	.word	0x00006490


	//   ....[1]....
        /*00e4*/ 	.word	0x000065d0


	//   ....[2]....
        /*00e8*/ 	.word	0x00006da0


	//----- nvinfo : EIATTR_MBARRIER_INSTR_OFFSETS
	.align		4
.L_45:
        /*00ec*/ 	.byte	0x04, 0x39
        /*00ee*/ 	.short	(.L_47 - .L_46)


	//   ....[0]....
.L_46:
        /*00f0*/ 	.word	0x00000670
        /*00f4*/ 	.word	0x000000ff
        /*00f8*/ 	.word	0x00000000
        /*00fc*/ 	.short	0x0100
        /*00fe*/ 	.byte	0x04
	.zero		1


	//   ....[1]....
        /*0100*/ 	.word	0x00000680
        /*0104*/ 	.word	0x000000ff
        /*0108*/ 	.word	0x000000a0
        /*010c*/ 	.short	0x0100
        /*010e*/ 	.byte	0x04
	.zero		1


	//   ....[2]....
        /*0110*/ 	.word	0x00000690
        /*0114*/ 	.word	0x000000ff
        /*0118*/ 	.word	0x00000008
        /*011c*/ 	.short	0x0100
        /*011e*/ 	.byte	0x04
	.zero		1


	//   ....[3]....
        /*0120*/ 	.word	0x000006a0
        /*0124*/ 	.word	0x000000ff
        /*0128*/ 	.word	0x000000a8
        /*012c*/ 	.short	0x0100
        /*012e*/ 	.byte	0x04
	.zero		1


	//   ....[4]....
        /*0130*/ 	.word	0x000006b0
        /*0134*/ 	.word	0x000000ff
        /*0138*/ 	.word	0x00000010
        /*013c*/ 	.short	0x0100
        /*013e*/ 	.byte	0x04
	.zero		1


	//   ....[5]....
        /*0140*/ 	.word	0x000006c0
        /*0144*/ 	.word	0x000000ff
        /*0148*/ 	.word	0x000000b0
        /*014c*/ 	.short	0x0100
        /*014e*/ 	.byte	0x04
	.zero		1


	//   ....[6]....
        /*0150*/ 	.word	0x000006d0
        /*0154*/ 	.word	0x000000ff
        /*0158*/ 	.word	0x00000018
        /*015c*/ 	.short	0x0100
        /*015e*/ 	.byte	0x04
	.zero		1


	//   ....[7]....
        /*0160*/ 	.word	0x000006e0
        /*0164*/ 	.word	0x000000ff
        /*0168*/ 	.word	0x000000b8
        /*016c*/ 	.short	0x0100
        /*016e*/ 	.byte	0x04
	.zero		1


	//   ....[8]....
        /*0170*/ 	.word	0x000006f0
        /*0174*/ 	.word	0x000000ff
        /*0178*/ 	.word	0x00000020
        /*017c*/ 	.short	0x0100
        /*017e*/ 	.byte	0x04
	.zero		1


	//   ....[9]....
        /*0180*/ 	.word	0x00000700
        /*0184*/ 	.word	0x000000ff
        /*0188*/ 	.word	0x000000c0
        /*018c*/ 	.short	0x0100
        /*018e*/ 	.byte	0x04
	.zero		1


	//   ....[10]....
        /*0190*/ 	.word	0x00000710
        /*0194*/ 	.word	0x000000ff
        /*0198*/ 	.word	0x00000028
        /*019c*/ 	.short	0x0100
        /*019e*/ 	.byte	0x04
	.zero		1


	//   ....[11]....
        /*01a0*/ 	.word	0x00000720
        /*01a4*/ 	.word	0x000000ff
        /*01a8*/ 	.word	0x000000c8
        /*01ac*/ 	.short	0x0100
        /*01ae*/ 	.byte	0x04
	.zero		1


	//   ....[12]....
        /*01b0*/ 	.word	0x00000730
        /*01b4*/ 	.word	0x000000ff
        /*01b8*/ 	.word	0x00000030
        /*01bc*/ 	.short	0x0100
        /*01be*/ 	.byte	0x04
	.zero		1


	//   ....[13]....
        /*01c0*/ 	.word	0x00000740
        /*01c4*/ 	.word	0x000000ff
        /*01c8*/ 	.word	0x000000d0
        /*01cc*/ 	.short	0x0100
        /*01ce*/ 	.byte	0x04
	.zero		1


	//   ....[14]....
        /*01d0*/ 	.word	0x00000750
        /*01d4*/ 	.word	0x000000ff
        /*01d8*/ 	.word	0x00000038
        /*01dc*/ 	.short	0x0100
        /*01de*/ 	.byte	0x04
	.zero		1


	//   ....[15]....
        /*01e0*/ 	.word	0x00000760
        /*01e4*/ 	.word	0x000000ff
        /*01e8*/ 	.word	0x000000d8
        /*01ec*/ 	.short	0x0100
        /*01ee*/ 	.byte	0x04
	.zero		1


	//   ....[16]....
        /*01f0*/ 	.word	0x00000770
        /*01f4*/ 	.word	0x000000ff
        /*01f8*/ 	.word	0x00000040
        /*01fc*/ 	.short	0x0100
        /*01fe*/ 	.byte	0x04
	.zero		1


	//   ....[17]....
        /*0200*/ 	.word	0x00000780
        /*0204*/ 	.word	0x000000ff
        /*0208*/ 	.word	0x000000e0
        /*020c*/ 	.short	0x0100
        /*020e*/ 	.byte	0x04
	.zero		1


	//   ....[18]....
        /*0210*/ 	.word	0x00000790
        /*0214*/ 	.word	0x000000ff
        /*0218*/ 	.word	0x00000048
        /*021c*/ 	.short	0x0100
        /*021e*/ 	.byte	0x04
	.zero		1


	//   ....[19]....
        /*0220*/ 	.word	0x000007a0
        /*0224*/ 	.word	0x000000ff
        /*0228*/ 	.word	0x000000e8
        /*022c*/ 	.short	0x0100
        /*022e*/ 	.byte	0x04
	.zero		1


	//   ....[20]....
        /*0230*/ 	.word	0x000007b0
        /*0234*/ 	.word	0x000000ff
        /*0238*/ 	.word	0x00000050
        /*023c*/ 	.short	0x0100
        /*023e*/ 	.byte	0x04
	.zero		1


	//   ....[21]....
        /*0240*/ 	.word	0x000007c0
        /*0244*/ 	.word	0x000000ff
        /*0248*/ 	.word	0x000000f0
        /*024c*/ 	.short	0x0100
        /*024e*/ 	.byte	0x04
	.zero		1


	//   ....[22]....
        /*0250*/ 	.word	0x000007d0
        /*0254*/ 	.word	0x000000ff
        /*0258*/ 	.word	0x00000058
        /*025c*/ 	.short	0x0100
        /*025e*/ 	.byte	0x04
	.zero		1


	//   ....[23]....
        /*0260*/ 	.word	0x000007e0
        /*0264*/ 	.word	0x000000ff
        /*0268*/ 	.word	0x000000f8
        /*026c*/ 	.short	0x0100
        /*026e*/ 	.byte	0x04
	.zero		1


	//   ....[24]....
        /*0270*/ 	.word	0x000007f0
        /*0274*/ 	.word	0x000000ff
        /*0278*/ 	.word	0x00000060
        /*027c*/ 	.short	0x0100
        /*027e*/ 	.byte	0x04
	.zero		1


	//   ....[25]....
        /*0280*/ 	.word	0x00000800
        /*0284*/ 	.word	0x000000ff
        /*0288*/ 	.word	0x00000100
        /*028c*/ 	.short	0x0100
        /*028e*/ 	.byte	0x04
	.zero		1


	//   ....[26]....
        /*0290*/ 	.word	0x00000810
        /*0294*/ 	.word	0x000000ff
        /*0298*/ 	.word	0x00000068
        /*029c*/ 	.short	0x0100
        /*029e*/ 	.byte	0x04
	.zero		1


	//   ....[27]....
        /*02a0*/ 	.word	0x00000820
        /*02a4*/ 	.word	0x000000ff
        /*02a8*/ 	.word	0x00000108
        /*02ac*/ 	.short	0x0100
        /*02ae*/ 	.byte	0x04
	.zero		1


	//   ....[28]....
        /*02b0*/ 	.word	0x00000830
        /*02b4*/ 	.word	0x000000ff
        /*02b8*/ 	.word	0x00000070
        /*02bc*/ 	.short	0x0100
        /*02be*/ 	.byte	0x04
	.zero		1


	//   ....[29]....
        /*02c0*/ 	.word	0x00000840
        /*02c4*/ 	.word	0x000000ff
        /*02c8*/ 	.word	0x00000110
        /*02cc*/ 	.short	0x0100
        /*02ce*/ 	.byte	0x04
	.zero		1


	//   ....[30]....
        /*02d0*/ 	.word	0x00000850
        /*02d4*/ 	.word	0x000000ff
        /*02d8*/ 	.word	0x00000078
        /*02dc*/ 	.short	0x0100
        /*02de*/ 	.byte	0x04
	.zero		1


	//   ....[31]....
        /*02e0*/ 	.word	0x00000860
        /*02e4*/ 	.word	0x000000ff
        /*02e8*/ 	.word	0x00000118
        /*02ec*/ 	.short	0x0100
        /*02ee*/ 	.byte	0x04
	.zero		1


	//   ....[32]....
        /*02f0*/ 	.word	0x00000870
        /*02f4*/ 	.word	0x000000ff
        /*02f8*/ 	.word	0x00000080
        /*02fc*/ 	.short	0x0100
        /*02fe*/ 	.byte	0x04
	.zero		1


	//   ....[33]....
        /*0300*/ 	.word	0x00000880
        /*0304*/ 	.word	0x000000ff
        /*0308*/ 	.word	0x00000120
        /*030c*/ 	.short	0x0100
        /*030e*/ 	.byte	0x04
	.zero		1


	//   ....[34]....
        /*0310*/ 	.word	0x00000890
        /*0314*/ 	.word	0x000000ff
        /*0318*/ 	.word	0x00000088
        /*031c*/ 	.short	0x0100
        /*031e*/ 	.byte	0x04
	.zero		1


	//   ....[35]....
        /*0320*/ 	.word	0x000008a0
        /*0324*/ 	.word	0x000000ff
        /*0328*/ 	.word	0x00000128
        /*032c*/ 	.short	0x0100
        /*032e*/ 	.byte	0x04
	.zero		1


	//   ....[36]....
        /*0330*/ 	.word	0x000008b0
        /*0334*/ 	.word	0x000000ff
        /*0338*/ 	.word	0x00000090
        /*033c*/ 	.short	0x0100
        /*033e*/ 	.byte	0x04
	.zero		1


	//   ....[37]....
        /*0340*/ 	.word	0x000008c0
        /*0344*/ 	.word	0x000000ff
        /*0348*/ 	.word	0x00000130
        /*034c*/ 	.short	0x0100
        /*034e*/ 	.byte	0x04
	.zero		1


	//   ....[38]....
        /*0350*/ 	.word	0x000008d0
        /*0354*/ 	.word	0x000000ff
        /*0358*/ 	.word	0x00000098
        /*035c*/ 	.short	0x0100
        /*035e*/ 	.byte	0x04
	.zero		1


	//   ....[39]....
        /*0360*/ 	.word	0x000008e0
        /*0364*/ 	.word	0x000000ff
        /*0368*/ 	.word	0x00000138
        /*036c*/ 	.short	0x0100
        /*036e*/ 	.byte	0x04
	.zero		1


	//   ....[40]....
        /*0370*/ 	.word	0x00000a20
        /*0374*/ 	.word	0x000000ff
        /*0378*/ 	.word	0x00000140
        /*037c*/ 	.short	0x0100
        /*037e*/ 	.byte	0x04
	.zero		1


	//   ....[41]....
        /*0380*/ 	.word	0x00000a30
        /*0384*/ 	.word	0x000000ff
        /*0388*/ 	.word	0x00000148
        /*038c*/ 	.short	0x0100
        /*038e*/ 	.byte	0x04
	.zero		1


	//   ....[42]....
        /*0390*/ 	.word	0x00000b20
        /*0394*/ 	.word	0x000000ff
        /*0398*/ 	.word	0x00000150
        /*039c*/ 	.short	0x0100
        /*039e*/ 	.byte	0x06
	.zero		1


	//   ....[43]....
        /*03a0*/ 	.word	0x00000b30
        /*03a4*/ 	.word	0x000000ff
        /*03a8*/ 	.word	0x00000158
        /*03ac*/ 	.short	0x0100
        /*03ae*/ 	.byte	0x06
	.zero		1


	//   ....[44]....
        /*03b0*/ 	.word	0x00000c70
        /*03b4*/ 	.word	0x000000ff
        /*03b8*/ 	.word	0x00000160
        /*03bc*/ 	.short	0x0100
        /*03be*/ 	.byte	0x06
	.zero		1


	//   ....[45]....
        /*03c0*/ 	.word	0x00000c80
        /*03c4*/ 	.word	0x000000ff
        /*03c8*/ 	.word	0x00000170
        /*03cc*/ 	.short	0x0100
        /*03ce*/ 	.byte	0x06
	.zero		1


	//   ....[46]....
        /*03d0*/ 	.word	0x00000c90
        /*03d4*/ 	.word	0x000000ff
        /*03d8*/ 	.word	0x00000168
        /*03dc*/ 	.short	0x0100
        /*03de*/ 	.byte	0x06
	.zero		1


	//   ....[47]....
        /*03e0*/ 	.word	0x00000ca0
        /*03e4*/ 	.word	0x000000ff
        /*03e8*/ 	.word	0x00000178
        /*03ec*/ 	.short	0x0100
        /*03ee*/ 	.byte	0x06
	.zero		1


	//   ....[48]....
        /*03f0*/ 	.word	0x00000dd0
        /*03f4*/ 	.word	0x000000ff
        /*03f8*/ 	.word	0x00000180
        /*03fc*/ 	.short	0x0100
        /*03fe*/ 	.byte	0x04
	.zero		1


	//   ....[49]....
        /*0400*/ 	.word	0x00000de0
        /*0404*/ 	.word	0x000000ff
        /*0408*/ 	.word	0x000001a0
        /*040c*/ 	.short	0x0100
        /*040e*/ 	.byte	0x04
	.zero		1


	//   ....[50]....
        /*0410*/ 	.word	0x00000df0
        /*0414*/ 	.word	0x000000ff
        /*0418*/ 	.word	0x00000188
        /*041c*/ 	.short	0x0100
        /*041e*/ 	.byte	0x04
	.zero		1


	//   ....[51]....
        /*0420*/ 	.word	0x00000e00
        /*0424*/ 	.word	0x000000ff
        /*0428*/ 	.word	0x000001a8
        /*042c*/ 	.short	0x0100
        /*042e*/ 	.byte	0x04
	.zero		1


	//   ....[52]....
        /*0430*/ 	.word	0x00000e10
        /*0434*/ 	.word	0x000000ff
        /*0438*/ 	.word	0x00000190
        /*043c*/ 	.short	0x0100
        /*043e*/ 	.byte	0x04
	.zero		1


	//   ....[53]....
        /*0440*/ 	.word	0x00000e20
        /*0444*/ 	.word	0x000000ff
        /*0448*/ 	.word	0x000001b0
        /*044c*/ 	.short	0x0100
        /*044e*/ 	.byte	0x04
	.zero		1


	//   ....[54]....
        /*0450*/ 	.word	0x00000e30
        /*0454*/ 	.word	0x000000ff
        /*0458*/ 	.word	0x00000198
        /*045c*/ 	.short	0x0100
        /*045e*/ 	.byte	0x04
	.zero		1


	//   ....[55]....
        /*0460*/ 	.word	0x00000e40
        /*0464*/ 	.word	0x000000ff
        /*0468*/ 	.word	0x000001b8
        /*046c*/ 	.short	0x0100
        /*046e*/ 	.byte	0x04
	.zero		1


	//   ....[56]....
        /*0470*/ 	.word	0x00000f40
        /*0474*/ 	.word	0x000000ff
        /*0478*/ 	.word	0x000001c0
        /*047c*/ 	.short	0x0100
        /*047e*/ 	.byte	0x04
	.zero		1


	//   ....[57]....
        /*0480*/ 	.word	0x00000f50
        /*0484*/ 	.word	0x000000ff
        /*0488*/ 	.word	0x000001d0
        /*048c*/ 	.short	0x0100
        /*048e*/ 	.byte	0x04
	.zero		1


	//   ....[58]....
        /*0490*/ 	.word	0x00000f60
        /*0494*/ 	.word	0x000000ff
        /*0498*/ 	.word	0x000001c8
        /*049c*/ 	.short	0x0100
        /*049e*/ 	.byte	0x04
	.zero		1


	//   ....[59]....
        /*04a0*/ 	.word	0x00000f70
        /*04a4*/ 	.word	0x000000ff
        /*04a8*/ 	.word	0x000001d8
        /*04ac*/ 	.short	0x0100
        /*04ae*/ 	.byte	0x04
	.zero		1


	//   ....[60]....
        /*04b0*/ 	.word	0x00001070
        /*04b4*/ 	.word	0x000000ff
        /*04b8*/ 	.word	0x000001e0
        /*04bc*/ 	.short	0x0100
        /*04be*/ 	.byte	0x06
	.zero		1


	//   ....[61]....
        /*04c0*/ 	.word	0x00001c50
        /*04c4*/ 	.word	0x00000000
        /*04c8*/ 	.word	0x000001d0
        /*04cc*/ 	.short	0x010a
        /*04ce*/ 	.byte	0xff
	.zero		1


	//   ....[62]....
        /*04d0*/ 	.word	0x00001c80
        /*04d4*/ 	.word	0x00000000
        /*04d8*/ 	.word	0x000001c0
        /*04dc*/ 	.short	0x0101
        /*04de*/ 	.byte	0xff
	.zero		1


	//   ....[63]....
        /*04e0*/ 	.word	0x00001d20
        /*04e4*/ 	.word	0x000000ff
        /*04e8*/ 	.word	0x000000a0
        /*04ec*/ 	.short	0x010a
        /*04ee*/ 	.byte	0x04
	.zero		1


	//   ....[64]....
        /*04f0*/ 	.word	0x00001df0
        /*04f4*/ 	.word	0x000000ff
        /*04f8*/ 	.word	0x000000a0
        /*04fc*/ 	.short	0x010a
        /*04fe*/ 	.byte	0x21
	.zero		1


	//   ....[65]....
        /*0500*/ 	.word	0x00001fa0
        /*0504*/ 	.word	0x000000ff
        /*0508*/ 	.word	0x000000a0
        /*050c*/ 	.short	0x010a
        /*050e*/ 	.byte	0x05
	.zero		1


	//   ....[66]....
        /*0510*/ 	.word	0x000020b0
        /*0514*/ 	.word	0x000000ff
        /*0518*/ 	.word	0x00000158
        /*051c*/ 	.short	0x0101
        /*051e*/ 	.byte	0x0d
	.zero		1


	//   ....[67]....
        /*0520*/ 	.word	0x000020d0
        /*0524*/ 	.word	0x000000ff
        /*0528*/ 	.word	0x000000a0
        /*052c*/ 	.short	0x010a
        /*052e*/ 	.byte	0x04
	.zero		1


	//   ....[68]....
        /*0530*/ 	.word	0x00002150
        /*0534*/ 	.word	0x000000ff
        /*0538*/ 	.word	0x000000a0
        /*053c*/ 	.short	0x010a
        /*053e*/ 	.byte	0x11
	.zero		1


	//   ....[69]....
        /*0540*/ 	.word	0x000022f0
        /*0544*/ 	.word	0x000000ff
        /*0548*/ 	.word	0x000000a0
        /*054c*/ 	.short	0x010a
        /*054e*/ 	.byte	0x05
	.zero		1


	//   ....[70]....
        /*0550*/ 	.word	0x00002430
        /*0554*/ 	.word	0x00000003
        /*0558*/ 	.word	0x00000160
        /*055c*/ 	.short	0x010a
        /*055e*/ 	.byte	0xff
	.zero		1


	//   ....[71]....
        /*0560*/ 	.word	0x00002580
        /*0564*/ 	.word	0x00000000
        /*0568*/ 	.word	0x00000000
        /*056c*/ 	.short	0x0101
        /*056e*/ 	.byte	0xff
	.zero		1


	//   ....[72]....
        /*0570*/ 	.word	0x00002b20
        /*0574*/ 	.word	0x000000ff
        /*0578*/ 	.word	0x00000000
        /*057c*/ 	.short	0x010a
        /*057e*/ 	.byte	0x04
	.zero		1


	//   ....[73]....
        /*0580*/ 	.word	0x00002bb0
        /*0584*/ 	.word	0x000000ff
        /*0588*/ 	.word	0x00000000
        /*058c*/ 	.short	0x010a
        /*058e*/ 	.byte	0x05
	.zero		1


	//   ....[74]....
        /*0590*/ 	.word	0x00002c40
        /*0594*/ 	.word	0x000000ff
        /*0598*/ 	.word	0x00000000
        /*059c*/ 	.short	0x010a
        /*059e*/ 	.byte	0x05
	.zero		1


	//   ....[75]....
        /*05a0*/ 	.word	0x00002cd0
        /*05a4*/ 	.word	0x000000ff
        /*05a8*/ 	.word	0x00000000
        /*05ac*/ 	.short	0x010a
        /*05ae*/ 	.byte	0x05
	.zero		1


	//   ....[76]....
        /*05b0*/ 	.word	0x00002d60
        /*05b4*/ 	.word	0x000000ff
        /*05b8*/ 	.word	0x00000000
        /*05bc*/ 	.short	0x010a
        /*05be*/ 	.byte	0x05
	.zero		1


	//   ....[77]....
        /*05c0*/ 	.word	0x00002df0
        /*05c4*/ 	.word	0x000000ff
        /*05c8*/ 	.word	0x00000000
        /*05cc*/ 	.short	0x010a
        /*05ce*/ 	.byte	0x05
	.zero		1


	//   ....[78]....
        /*05d0*/ 	.word	0x00002e80
        /*05d4*/ 	.word	0x000000ff
        /*05d8*/ 	.word	0x00000000
        /*05dc*/ 	.short	0x010a
        /*05de*/ 	.byte	0x05
	.zero		1


	//   ....[79]....
        /*05e0*/ 	.word	0x00002f10
        /*05e4*/ 	.word	0x000000ff
        /*05e8*/ 	.word	0x00000000
        /*05ec*/ 	.short	0x010a
        /*05ee*/ 	.byte	0x05
	.zero		1


	//   ....[80]....
        /*05f0*/ 	.word	0x00002fa0
        /*05f4*/ 	.word	0x000000ff
        /*05f8*/ 	.word	0x00000000
        /*05fc*/ 	.short	0x010a
        /*05fe*/ 	.byte	0x05
	.zero		1


	//   ....[81]....
        /*0600*/ 	.word	0x00003030
        /*0604*/ 	.word	0x000000ff
        /*0608*/ 	.word	0x00000000
        /*060c*/ 	.short	0x010a
        /*060e*/ 	.byte	0x05
	.zero		1


	//   ....[82]....
        /*0610*/ 	.word	0x000030c0
        /*0614*/ 	.word	0x000000ff
        /*0618*/ 	.word	0x00000000
        /*061c*/ 	.short	0x010a
        /*061e*/ 	.byte	0x05
	.zero		1


	//   ....[83]....
        /*0620*/ 	.word	0x00003150
        /*0624*/ 	.word	0x000000ff
        /*0628*/ 	.word	0x00000000
        /*062c*/ 	.short	0x010a
        /*062e*/ 	.byte	0x05
	.zero		1


	//   ....[84]....
        /*0630*/ 	.word	0x000031e0
        /*0634*/ 	.word	0x000000ff
        /*0638*/ 	.word	0x00000000
        /*063c*/ 	.short	0x010a
        /*063e*/ 	.byte	0x05
	.zero		1


	//   ....[85]....
        /*0640*/ 	.word	0x00003270
        /*0644*/ 	.word	0x000000ff
        /*0648*/ 	.word	0x00000000
        /*064c*/ 	.short	0x010a
        /*064e*/ 	.byte	0x05
	.zero		1


	//   ....[86]....
        /*0650*/ 	.word	0x00003300
        /*0654*/ 	.word	0x000000ff
        /*0658*/ 	.word	0x00000000
        /*065c*/ 	.short	0x010a
        /*065e*/ 	.byte	0x05
	.zero		1


	//   ....[87]....
        /*0660*/ 	.word	0x00003390
        /*0664*/ 	.word	0x000000ff
        /*0668*/ 	.word	0x00000000
        /*066c*/ 	.short	0x010a
        /*066e*/ 	.byte	0x05
	.zero		1


	//   ....[88]....
        /*0670*/ 	.word	0x00003420
        /*0674*/ 	.word	0x000000ff
        /*0678*/ 	.word	0x00000000
        /*067c*/ 	.short	0x010a
        /*067e*/ 	.byte	0x05
	.zero		1


	//   ....[89]....
        /*0680*/ 	.word	0x000034b0
        /*0684*/ 	.word	0x000000ff
        /*0688*/ 	.word	0x00000000
        /*068c*/ 	.short	0x010a
        /*068e*/ 	.byte	0x05
	.zero		1


	//   ....[90]....
        /*0690*/ 	.word	0x00003540
        /*0694*/ 	.word	0x000000ff
        /*0698*/ 	.word	0x00000000
        /*069c*/ 	.short	0x010a
        /*069e*/ 	.byte	0x05
	.zero		1


	//   ....[91]....
        /*06a0*/ 	.word	0x000035e0
        /*06a4*/ 	.word	0x00000000
        /*06a8*/ 	.word	0x00000000
        /*06ac*/ 	.short	0x010a
        /*06ae*/ 	.byte	0xff
	.zero		1


	//   ....[92]....
        /*06b0*/ 	.word	0x00003720
        /*06b4*/ 	.word	0x00000002
        /*06b8*/ 	.word	0x000001c0
        /*06bc*/ 	.short	0x010a
        /*06be*/ 	.byte	0xff
	.zero		1


	//   ....[93]....
        /*06c0*/ 	.word	0x00003790
        /*06c4*/ 	.word	0x00000002
        /*06c8*/ 	.word	0x00000000
        /*06cc*/ 	.short	0x0101
        /*06ce*/ 	.byte	0xff
	.zero		1


	//   ....[94]....
        /*06d0*/ 	.word	0x000037b0
        /*06d4*/ 	.word	0x000000ff
        /*06d8*/ 	.word	0x00000170
        /*06dc*/ 	.short	0x010a
        /*06de*/ 	.byte	0x04
	.zero		1


	//   ....[95]....
        /*06e0*/ 	.word	0x000038d0
        /*06e4*/ 	.word	0x00000002
        /*06e8*/ 	.word	0x00000160
        /*06ec*/ 	.short	0x010a
        /*06ee*/ 	.byte	0xff
	.zero		1


	//   ....[96]....
        /*06f0*/ 	.word	0x000039d0
        /*06f4*/ 	.word	0x00000002
        /*06f8*/ 	.word	0x00000000
        /*06fc*/ 	.short	0x0101
        /*06fe*/ 	.byte	0xff
	.zero		1


	//   ....[97]....
        /*0700*/ 	.word	0x00003a60
        /*0704*/ 	.word	0x000000ff
        /*0708*/ 	.word	0x00000170
        /*070c*/ 	.short	0x0106
        /*070e*/ 	.byte	0x04
	.zero		1


	//   ....[98]....
        /*0710*/ 	.word	0x00003a80
        /*0714*/ 	.word	0x000000ff
        /*0718*/ 	.word	0x00000170
        /*071c*/ 	.short	0x010a
        /*071e*/ 	.byte	0x04
	.zero		1


	//   ....[99]....
        /*0720*/ 	.word	0x00003b10
        /*0724*/ 	.word	0x000000ff
        /*0728*/ 	.word	0x00000170
        /*072c*/ 	.short	0x0106
        /*072e*/ 	.byte	0x07
	.zero		1


	//   ....[100]....
        /*0730*/ 	.word	0x00003b50
        /*0734*/ 	.word	0x00000000
        /*0738*/ 	.word	0x00000170
        /*073c*/ 	.short	0x010a
        /*073e*/ 	.byte	0xff
	.zero		1


	//   ....[101]....
        /*0740*/ 	.word	0x00003da0
        /*0744*/ 	.word	0x000000ff
        /*0748*/ 	.word	0x00000008
        /*074c*/ 	.short	0x010a
        /*074e*/ 	.byte	0x05
	.zero		1


	//   ....[102]....
        /*0750*/ 	.word	0x00003dc0
        /*0754*/ 	.word	0x000000ff
        /*0758*/ 	.word	0x00000008
        /*075c*/ 	.short	0x010a
        /*075e*/ 	.byte	0x05
	.zero		1


	//   ....[103]....
        /*0760*/ 	.word	0x00003f50
        /*0764*/ 	.word	0x000000ff
        /*0768*/ 	.word	0x00000008
        /*076c*/ 	.short	0x010a
        /*076e*/ 	.byte	0x05
	.zero		1


	//   ....[104]....
        /*0770*/ 	.word	0x00003f70
        /*0774*/ 	.word	0x000000ff
        /*0778*/ 	.word	0x00000008
        /*077c*/ 	.short	0x010a
        /*077e*/ 	.byte	0x05
	.zero		1


	//   ....[105]....
        /*0780*/ 	.word	0x00004030
        /*0784*/ 	.word	0x000000ff
        /*0788*/ 	.word	0x00000000
        /*078c*/ 	.short	0x0101
        /*078e*/ 	.byte	0x04
	.zero		1


	//   ....[106]....
        /*0790*/ 	.word	0x00004330
        /*0794*/ 	.word	0x00000000
        /*0798*/ 	.word	0x00000160
        /*079c*/ 	.short	0x010a
        /*079e*/ 	.byte	0xff
	.zero		1


	//   ....[107]....
        /*07a0*/ 	.word	0x000043f0
        /*07a4*/ 	.word	0x00000000
        /*07a8*/ 	.word	0x00000000
        /*07ac*/ 	.short	0x0101
        /*07ae*/ 	.byte	0xff
	.zero		1


	//   ....[108]....
        /*07b0*/ 	.word	0x000044b0
        /*07b4*/ 	.word	0x000000ff
        /*07b8*/ 	.word	0x00000000
        /*07bc*/ 	.short	0x010a
        /*07be*/ 	.byte	0x04
	.zero		1


	//   ....[109]....
        /*07c0*/ 	.word	0x000044c0
        /*07c4*/ 	.word	0x000000ff
        /*07c8*/ 	.word	0x000001a0
        /*07cc*/ 	.short	0x010a
        /*07ce*/ 	.byte	0x17
	.zero		1


	//   ....[110]....
        /*07d0*/ 	.word	0x00004570
        /*07d4*/ 	.word	0x000000ff
        /*07d8*/ 	.word	0x00000000
        /*07dc*/ 	.short	0x010a
        /*07de*/ 	.byte	0x05
	.zero		1


	//   ....[111]....
        /*07e0*/ 	.word	0x000046b0
        /*07e4*/ 	.word	0x000000ff
        /*07e8*/ 	.word	0x00000000
        /*07ec*/ 	.short	0x010a
        /*07ee*/ 	.byte	0x04
	.zero		1


	//   ....[112]....
        /*07f0*/ 	.word	0x00004900
        /*07f4*/ 	.word	0x000000ff
        /*07f8*/ 	.word	0x00000000
        /*07fc*/ 	.short	0x010a
        /*07fe*/ 	.byte	0x04
	.zero		1


	//   ....[113]....
        /*0800*/ 	.word	0x00004990
        /*0804*/ 	.word	0x000000ff
        /*0808*/ 	.word	0x00000000
        /*080c*/ 	.short	0x010a
        /*080e*/ 	.byte	0x05
	.zero		1


	//   ....[114]....
        /*0810*/ 	.word	0x00004a20
        /*0814*/ 	.word	0x000000ff
        /*0818*/ 	.word	0x00000000
        /*081c*/ 	.short	0x010a
        /*081e*/ 	.byte	0x05
	.zero		1


	//   ....[115]....
        /*0820*/ 	.word	0x00004ac0
        /*0824*/ 	.word	0x00000000
        /*0828*/ 	.word	0x00000000
        /*082c*/ 	.short	0x010a
        /*082e*/ 	.byte	0xff
	.zero		1


	//   ....[116]....
        /*0830*/ 	.word	0x00004b00
        /*0834*/ 	.word	0x00000000
        /*0838*/ 	.word	0x00000000
        /*083c*/ 	.short	0x010a
        /*083e*/ 	.byte	0xff
	.zero		1


	//   ....[117]....
        /*0840*/ 	.word	0x00004b70
        /*0844*/ 	.word	0x000000ff
        /*0848*/ 	.word	0x00000000
        /*084c*/ 	.short	0x0101
        /*084e*/ 	.byte	0x04
	.zero		1


	//   ....[118]....
        /*0850*/ 	.word	0x00004bb0
        /*0854*/ 	.word	0x000000ff
        /*0858*/ 	.word	0x000001e0
        /*085c*/ 	.short	0x010a
        /*085e*/ 	.byte	0x11
	.zero		1


	//   ....[119]....
        /*0860*/ 	.word	0x00004c00
        /*0864*/ 	.word	0x000000ff
        /*0868*/ 	.word	0x00000000
        /*086c*/ 	.short	0x0101
        /*086e*/ 	.byte	0x04
	.zero		1


	//   ....[120]....
        /*0870*/ 	.word	0x00005080
        /*0874*/ 	.word	0x00000007
        /*0878*/ 	.word	0x00000160
        /*087c*/ 	.short	0x010a
        /*087e*/ 	.byte	0xff
	.zero		1


	//   ....[121]....
        /*0880*/ 	.word	0x000051f0
        /*0884*/ 	.word	0x00000000
        /*0888*/ 	.word	0x00000000
        /*088c*/ 	.short	0x0101
        /*088e*/ 	.byte	0xff
	.zero		1


	//   ....[122]....
        /*0890*/ 	.word	0x00005660
        /*0894*/ 	.word	0x000000ff
        /*0898*/ 	.word	0x00000158
        /*089c*/ 	.short	0x010a
        /*089e*/ 	.byte	0x11
	.zero		1


	//   ....[123]....
        /*08a0*/ 	.word	0x000057e0
        /*08a4*/ 	.word	0x000000ff
        /*08a8*/ 	.word	0x00000148
        /*08ac*/ 	.short	0x010a
        /*08ae*/ 	.byte	0x11
	.zero		1


	//   ....[124]....
        /*08b0*/ 	.word	0x000059f0
        /*08b4*/ 	.word	0x000000ff
        /*08b8*/ 	.word	0x00000140
        /*08bc*/ 	.short	0x010b
        /*08be*/ 	.byte	0x11
	.zero		1


	//   ....[125]....
        /*08c0*/ 	.word	0x00005a00
        /*08c4*/ 	.word	0x000000ff
        /*08c8*/ 	.word	0x00000000
        /*08cc*/ 	.short	0x0101
        /*08ce*/ 	.byte	0x1b
	.zero		1


	//   ....[126]....
        /*08d0*/ 	.word	0x00005a40
        /*08d4*/ 	.word	0x00000000
        /*08d8*/ 	.word	0x00000148
        /*08dc*/ 	.short	0x010a
        /*08de*/ 	.byte	0xff
	.zero		1


	//   ....[127]....
        /*08e0*/ 	.word	0x00005d60
        /*08e4*/ 	.word	0x00000003
        /*08e8*/ 	.word	0x00000160
        /*08ec*/ 	.short	0x010a
        /*08ee*/ 	.byte	0xff
	.zero		1


	//   ....[128]....
        /*08f0*/ 	.word	0x00005ee0
        /*08f4*/ 	.word	0x00000000
        /*08f8*/ 	.word	0x00000000
        /*08fc*/ 	.short	0x0101
        /*08fe*/ 	.byte	0xff
	.zero		1


	//   ....[129]....
        /*0900*/ 	.word	0x00006970
        /*0904*/ 	.word	0x000000ff
        /*0908*/ 	.word	0x00000140
        /*090c*/ 	.short	0x010a
        /*090e*/ 	.byte	0x2c
	.zero		1


	//   ....[130]....
        /*0910*/ 	.word	0x00006980
        /*0914*/ 	.word	0x0000008f
        /*0918*/ 	.word	0x00000180
        /*091c*/ 	.short	0x010a
        /*091e*/ 	.byte	0xff
	.zero		1


	//   ....[131]....
        /*0920*/ 	.word	0x00006b10
        /*0924*/ 	.word	0x000000ff
        /*0928*/ 	.word	0x00000140
        /*092c*/ 	.short	0x010a
        /*092e*/ 	.byte	0x2c
	.zero		1


	//   ....[132]....
        /*0930*/ 	.word	0x00006c20
        /*0934*/ 	.word	0x000000ff
        /*0938*/ 	.word	0x00000000
        /*093c*/ 	.short	0x0101
        /*093e*/ 	.byte	0x04
	.zero		1


	//   ....[133]....
        /*0940*/ 	.word	0x00006c80
        /*0944*/ 	.word	0x0000008f
        /*0948*/ 	.word	0x00000180
        /*094c*/ 	.short	0x010a
        /*094e*/ 	.byte	0xff
	.zero		1


	//   ....[134]....
        /*0950*/ 	.word	0x00007270
        /*0954*/ 	.word	0x0000008f
        /*0958*/ 	.word	0x00000000
        /*095c*/ 	.short	0x0101
        /*095e*/ 	.byte	0xff
	.zero		1


	//   ....[135]....
        /*0960*/ 	.word	0x000080d0
        /*0964*/ 	.word	0x00000000
        /*0968*/ 	.word	0x000001d0
        /*096c*/ 	.short	0x010a
        /*096e*/ 	.byte	0xff
	.zero		1


	//   ....[136]....
        /*0970*/ 	.word	0x00008130
        /*0974*/ 	.word	0x00000000
        /*0978*/ 	.word	0x000000a0
        /*097c*/ 	.short	0x010a
        /*097e*/ 	.byte	0xff
	.zero		1


	//   ....[137]....
        /*0980*/ 	.word	0x00008190
        /*0984*/ 	.word	0x00000000
        /*0988*/ 	.word	0x000000a0
        /*098c*/ 	.short	0x010a
        /*098e*/ 	.byte	0xff
	.zero		1


	//   ....[138]....
        /*0990*/ 	.word	0x000081e0
        /*0994*/ 	.word	0x00000003
        /*0998*/ 	.word	0x00000160
        /*099c*/ 	.short	0x010a
        /*099e*/ 	.byte	0xff
	.zero		1


	//   ....[139]....
        /*09a0*/ 	.word	0x00008240
        /*09a4*/ 	.word	0x00000000
        /*09a8*/ 	.word	0x00000000
        /*09ac*/ 	.short	0x010a
        /*09ae*/ 	.byte	0xff
	.zero		1


	//   ....[140]....
        /*09b0*/ 	.word	0x000082a0
        /*09b4*/ 	.word	0x00000000
        /*09b8*/ 	.word	0x00000000
        /*09bc*/ 	.short	0x010a
        /*09be*/ 	.byte	0xff
	.zero		1


	//   ....[141]....
        /*09c0*/ 	.word	0x00008300
        /*09c4*/ 	.word	0x00000000
        /*09c8*/ 	.word	0x00000000
        /*09cc*/ 	.short	0x010a
        /*09ce*/ 	.byte	0xff
	.zero		1


	//   ....[142]....
        /*09d0*/ 	.word	0x00008360
        /*09d4*/ 	.word	0x00000000
        /*09d8*/ 	.word	0x00000000
        /*09dc*/ 	.short	0x010a
        /*09de*/ 	.byte	0xff
	.zero		1


	//   ....[143]....
        /*09e0*/ 	.word	0x000083c0
        /*09e4*/ 	.word	0x00000000
        /*09e8*/ 	.word	0x00000000
        /*09ec*/ 	.short	0x010a
        /*09ee*/ 	.byte	0xff
	.zero		1


	//   ....[144]....
        /*09f0*/ 	.word	0x00008420
        /*09f4*/ 	.word	0x00000000
        /*09f8*/ 	.word	0x00000000
        /*09fc*/ 	.short	0x010a
        /*09fe*/ 	.byte	0xff
	.zero		1


	//   ....[145]....
        /*0a00*/ 	.word	0x00008480
        /*0a04*/ 	.word	0x00000000
        /*0a08*/ 	.word	0x00000000
        /*0a0c*/ 	.short	0x010a
        /*0a0e*/ 	.byte	0xff
	.zero		1


	//   ....[146]....
        /*0a10*/ 	.word	0x000084e0
        /*0a14*/ 	.word	0x00000000
        /*0a18*/ 	.word	0x00000000
        /*0a1c*/ 	.short	0x010a
        /*0a1e*/ 	.byte	0xff
	.zero		1


	//   ....[147]....
        /*0a20*/ 	.word	0x00008540
        /*0a24*/ 	.word	0x00000000
        /*0a28*/ 	.word	0x00000000
        /*0a2c*/ 	.short	0x010a
        /*0a2e*/ 	.byte	0xff
	.zero		1


	//   ....[148]....
        /*0a30*/ 	.word	0x000085a0
        /*0a34*/ 	.word	0x00000000
        /*0a38*/ 	.word	0x00000000
        /*0a3c*/ 	.short	0x010a
        /*0a3e*/ 	.byte	0xff
	.zero		1


	//   ....[149]....
        /*0a40*/ 	.word	0x00008600
        /*0a44*/ 	.word	0x00000000
        /*0a48*/ 	.word	0x00000000
        /*0a4c*/ 	.short	0x010a
        /*0a4e*/ 	.byte	0xff
	.zero		1


	//   ....[150]....
        /*0a50*/ 	.word	0x00008660
        /*0a54*/ 	.word	0x00000000
        /*0a58*/ 	.word	0x00000000
        /*0a5c*/ 	.short	0x010a
        /*0a5e*/ 	.byte	0xff
	.zero		1


	//   ....[151]....
        /*0a60*/ 	.word	0x000086c0
        /*0a64*/ 	.word	0x00000000
        /*0a68*/ 	.word	0x00000000
        /*0a6c*/ 	.short	0x010a
        /*0a6e*/ 	.byte	0xff
	.zero		1


	//   ....[152]....
        /*0a70*/ 	.word	0x00008720
        /*0a74*/ 	.word	0x00000000
        /*0a78*/ 	.word	0x00000000
        /*0a7c*/ 	.short	0x010a
        /*0a7e*/ 	.byte	0xff
	.zero		1


	//   ....[153]....
        /*0a80*/ 	.word	0x00008780
        /*0a84*/ 	.word	0x00000000
        /*0a88*/ 	.word	0x00000000
        /*0a8c*/ 	.short	0x010a
        /*0a8e*/ 	.byte	0xff
	.zero		1


	//   ....[154]....
        /*0a90*/ 	.word	0x000087e0
        /*0a94*/ 	.word	0x00000000
        /*0a98*/ 	.word	0x00000000
        /*0a9c*/ 	.short	0x010a
        /*0a9e*/ 	.byte	0xff
	.zero		1


	//   ....[155]....
        /*0aa0*/ 	.word	0x00008840
        /*0aa4*/ 	.word	0x00000000
        /*0aa8*/ 	.word	0x00000000
        /*0aac*/ 	.short	0x010a
        /*0aae*/ 	.byte	0xff
	.zero		1


	//   ....[156]....
        /*0ab0*/ 	.word	0x000088a0
        /*0ab4*/ 	.word	0x00000000
        /*0ab8*/ 	.word	0x00000000
        /*0abc*/ 	.short	0x010a
        /*0abe*/ 	.byte	0xff
	.zero		1


	//   ....[157]....
        /*0ac0*/ 	.word	0x00008900
        /*0ac4*/ 	.word	0x00000000
        /*0ac8*/ 	.word	0x00000000
        /*0acc*/ 	.short	0x010a
        /*0ace*/ 	.byte	0xff
	.zero		1


	//   ....[158]....
        /*0ad0*/ 	.word	0x00008950
        /*0ad4*/ 	.word	0x00000002
        /*0ad8*/ 	.word	0x000001c0
        /*0adc*/ 	.short	0x010a
        /*0ade*/ 	.byte	0xff
	.zero		1


	//   ....[159]....
        /*0ae0*/ 	.word	0x000089b0
        /*0ae4*/ 	.word	0x00000002
        /*0ae8*/ 	.word	0x00000170
        /*0aec*/ 	.short	0x010a
        /*0aee*/ 	.byte	0xff
	.zero		1


	//   ....[160]....
        /*0af0*/ 	.word	0x00008a00
        /*0af4*/ 	.word	0x00000002
        /*0af8*/ 	.word	0x00000160
        /*0afc*/ 	.short	0x010a
        /*0afe*/ 	.byte	0xff
	.zero		1


	//   ....[161]....
        /*0b00*/ 	.word	0x00008a60
        /*0b04*/ 	.word	0x00000000
        /*0b08*/ 	.word	0x00000170
        /*0b0c*/ 	.short	0x010a
        /*0b0e*/ 	.byte	0xff
	.zero		1


	//   ....[162]....
        /*0b10*/ 	.word	0x00008ac0
        /*0b14*/ 	.word	0x00000005
        /*0b18*/ 	.word	0x00000008
        /*0b1c*/ 	.short	0x010a
        /*0b1e*/ 	.byte	0xff
	.zero		1


	//   ....[163]....
        /*0b20*/ 	.word	0x00008bb0
        /*0b24*/ 	.word	0x00000000
        /*0b28*/ 	.word	0x00000008
        /*0b2c*/ 	.short	0x010a
        /*0b2e*/ 	.byte	0xff
	.zero		1


	//   ....[164]....
        /*0b30*/ 	.word	0x00008c00
        /*0b34*/ 	.word	0x00000000
        /*0b38*/ 	.word	0x00000160
        /*0b3c*/ 	.short	0x010a
        /*0b3e*/ 	.byte	0xff
	.zero		1


	//   ....[165]....
        /*0b40*/ 	.word	0x00008c60
        /*0b44*/ 	.word	0x00000000
        /*0b48*/ 	.word	0x000001a0
        /*0b4c*/ 	.short	0x010a
        /*0b4e*/ 	.byte	0xff
	.zero		1


	//   ....[166]....
        /*0b50*/ 	.word	0x00008cc0
        /*0b54*/ 	.word	0x00000000
        /*0b58*/ 	.word	0x00000000
        /*0b5c*/ 	.short	0x010a
        /*0b5e*/ 	.byte	0xff
	.zero		1


	//   ....[167]....
        /*0b60*/ 	.word	0x00008d20
        /*0b64*/ 	.word	0x00000000
        /*0b68*/ 	.word	0x00000000
        /*0b6c*/ 	.short	0x010a
        /*0b6e*/ 	.byte	0xff
	.zero		1


	//   ....[168]....
        /*0b70*/ 	.word	0x00008d80
        /*0b74*/ 	.word	0x00000000
        /*0b78*/ 	.word	0x00000000
        /*0b7c*/ 	.short	0x010a
        /*0b7e*/ 	.byte	0xff
	.zero		1


	//   ....[169]....
        /*0b80*/ 	.word	0x00008de0
        /*0b84*/ 	.word	0x00000000
        /*0b88*/ 	.word	0x00000000
        /*0b8c*/ 	.short	0x010a
        /*0b8e*/ 	.byte	0xff
	.zero		1


	//   ....[170]....
        /*0b90*/ 	.word	0x00008e40
        /*0b94*/ 	.word	0x00000000
        /*0b98*/ 	.word	0x000001e0
        /*0b9c*/ 	.short	0x010a
        /*0b9e*/ 	.byte	0xff
	.zero		1


	//   ....[171]....
        /*0ba0*/ 	.word	0x00008e90
        /*0ba4*/ 	.word	0x00000007
        /*0ba8*/ 	.word	0x00000160
        /*0bac*/ 	.short	0x010a
        /*0bae*/ 	.byte	0xff
	.zero		1


	//   ....[172]....
        /*0bb0*/ 	.word	0x00008ef0
        /*0bb4*/ 	.word	0x00000000
        /*0bb8*/ 	.word	0x00000158
        /*0bbc*/ 	.short	0x010a
        /*0bbe*/ 	.byte	0xff
	.zero		1


	//   ....[173]....
        /*0bc0*/ 	.word	0x00008f50
        /*0bc4*/ 	.word	0x00000000
        /*0bc8*/ 	.word	0x00000148
        /*0bcc*/ 	.short	0x010a
        /*0bce*/ 	.byte	0xff
	.zero		1


	//   ....[174]....
        /*0bd0*/ 	.word	0x00008fa0
        /*0bd4*/ 	.word	0x00000003
        /*0bd8*/ 	.word	0x00000160
        /*0bdc*/ 	.short	0x010a
        /*0bde*/ 	.byte	0xff
	.zero		1


	//   ....[175]....
        /*0be0*/ 	.word	0x00009000
        /*0be4*/ 	.word	0x00000000
        /*0be8*/ 	.word	0x00000140
        /*0bec*/ 	.short	0x010a
        /*0bee*/ 	.byte	0xff
	.zero		1


	//   ....[176]....
        /*0bf0*/ 	.word	0x00009050
        /*0bf4*/ 	.word	0x0000008f
        /*0bf8*/ 	.word	0x00000180
        /*0bfc*/ 	.short	0x010a
        /*0bfe*/ 	.byte	0xff
	.zero		1


	//----- nvinfo : EIATTR_NUM_MBARRIERS
	.align		4
.L_47:
        /*0c00*/ 	.byte	0x03, 0x38
        /*0c02*/ 	.short	0x003d


	//----- nvinfo : EIATTR_EXIT_INSTR_OFFSETS
	.align		4
        /*0c04*/ 	.byte	0x04, 0x1c
        /*0c06*/ 	.short	(.L_49 - .L_48)


	//   ....[0]....
.L_48:
        /*0c08*/ 	.word	0x00003610


	//   ....[1]....
        /*0c0c*/ 	.word	0x00003b20


	//   ....[2]....
        /*0c10*/ 	.word	0x00003b80


	//   ....[3]....
        /*0c14*/ 	.word	0x00004e30


	//   ....[4]....
        /*0c18*/ 	.word	0x00005a70


	//   ....[5]....
        /*0c1c*/ 	.word	0x00005ab0


	//   ....[6]....
        /*0c20*/ 	.word	0x000080c0


	//----- nvinfo : EIATTR_MAX_THREADS
	.align		4
.L_49:
        /*0c24*/ 	.byte	0x04, 0x05
        /*0c26*/ 	.short	(.L_51 - .L_50)
.L_50:
        /*0c28*/ 	.word	0x00000100
        /*0c2c*/ 	.word	0x00000001
        /*0c30*/ 	.word	0x00000001


	//----- nvinfo : EIATTR_CRS_STACK_SIZE
	.align		4
.L_51:
        /*0c34*/ 	.byte	0x04, 0x1e
        /*0c36*/ 	.short	(.L_53 - .L_52)
.L_52:
        /*0c38*/ 	.word	0x00000000


	//----- nvinfo : EIATTR_CBANK_PARAM_SIZE
	.align		4
.L_53:
        /*0c3c*/ 	.byte	0x03, 0x19
        /*0c3e*/ 	.short	0x0800


	//----- nvinfo : EIATTR_PARAM_CBANK
	.align		4
        /*0c40*/ 	.byte	0x04, 0x0a
        /*0c42*/ 	.short	(.L_55 - .L_54)
	.align		4
.L_54:
        /*0c44*/ 	.word	index@(.nv.constant0._ZN7cutlass13device_kernelINS_4gemm6kernel13GemmUniversalIN4cute5tupleIJiiiiEEENS1_10collective13CollectiveMmaINS1_35MainloopSm100TmaUmmaWarpSpecializedILi20ELi2ELi4ENS5_IJNS4_1CILi2EEESB_NSA_ILi1EEEEEEEENS5_IJNSA_ILi256EEENSA_ILi64EEESG_EEENS_12float_e5m2_tENS5_IJlSC_lEEESI_SJ_NS4_8TiledMMAINS4_8MMA_AtomIJNS4_10MMA_TraitsINS4_25SM100_MMA_F8F6F4_2x1SM_SSEJSI_SI_fSF_SG_NS4_17integral_constantINS4_4UMMA5MajorELSQ_0EEESR_NSO_INSP_7ScaleInELSS_0EEEST_EEEEEENS4_6LayoutINS5_IJSC_SC_SC_EEENS5_IJNSA_ILi0EEESY_SY_EEEEENS5_IJNS4_10UnderscoreES11_S11_EEEEENS4_28SM100_TMA_2SM_LOAD_MULTICASTENS4_14ComposedLayoutINS4_7SwizzleILi2ELi4ELi3EEENS4_18smem_ptr_flag_bitsILi8EEENSW_INS5_IJNSA_ILi8EEESG_EEENS5_IJSG_SC_EEEEEEEvNS4_8identityENS4_18SM100_TMA_2SM_LOADES1E_vS1F_EENS_8epilogue10collective18CollectiveEpilogueINS1I_23Sm100TmaWarpSpecializedILi1ELi1ELi64ELb0ELb0EEEJNS5_IJNSA_ILi128EEESG_SG_EEENS5_IJNSW_IS1N_SC_EENSW_ISG_SC_EEEEESI_SJ_SI_SJ_NS1I_6fusion15FusionCallbacksIS1M_NS1S_17LinearCombinationISI_fSI_fLNS_15FloatRoundStyleE2EEES1O_S1R_JEEENS4_5SM1004TMEM4LOAD26SM100_TMEM_LOAD_32dp32b64xENS4_13SM90_TMA_LOADES1E_NS4_39AutoVectorizingCopyWithAssumedAlignmentILi128EEENS4_14SM90_TMA_STOREES1E_S24_S24_EEEvvEEEEvNT_6ParamsE)
        /*0c48*/ 	.short	0x0380
        /*0c4a*/ 	.short	0x0800


	//----- nvinfo : EIATTR_SW_WAR
	.align		4
.L_55:
        /*0c4c*/ 	.byte	0x04, 0x36
        /*0c4e*/ 	.short	(.L_57 - .L_56)
.L_56:
        /*0c50*/ 	.word	0x00000008
.L_57:


//--------------------- .nv.callgraph             --------------------------
	.section	.nv.callgraph,"",@"SHT_CUDA_CALLGRAPH"
	.align	4
	.sectionentsize	8
	.align		4
        /*0000*/ 	.word	0x00000000
	.align		4
        /*0004*/ 	.word	0xffffffff
	.align		4
        /*0008*/ 	.word	index@(_ZN7cutlass13device_kernelINS_4gemm6kernel13GemmUniversalIN4cute5tupleIJiiiiEEENS1_10collective13CollectiveMmaINS1_35MainloopSm100TmaUmmaWarpSpecializedILi20ELi2ELi4ENS5_IJNS4_1CILi2EEESB_NSA_ILi1EEEEEEEENS5_IJNSA_ILi256EEENSA_ILi64EEESG_EEENS_12float_e5m2_tENS5_IJlSC_lEEESI_SJ_NS4_8TiledMMAINS4_8MMA_AtomIJNS4_10MMA_TraitsINS4_25SM100_MMA_F8F6F4_2x1SM_SSEJSI_SI_fSF_SG_NS4_17integral_constantINS4_4UMMA5MajorELSQ_0EEESR_NSO_INSP_7ScaleInELSS_0EEEST_EEEEEENS4_6LayoutINS5_IJSC_SC_SC_EEENS5_IJNSA_ILi0EEESY_SY_EEEEENS5_IJNS4_10UnderscoreES11_S11_EEEEENS4_28SM100_TMA_2SM_LOAD_MULTICASTENS4_14ComposedLayoutINS4_7SwizzleILi2ELi4ELi3EEENS4_18smem_ptr_flag_bitsILi8EEENSW_INS5_IJNSA_ILi8EEESG_EEENS5_IJSG_SC_EEEEEEEvNS4_8identityENS4_18SM100_TMA_2SM_LOADES1E_vS1F_EENS_8epilogue10collective18CollectiveEpilogueINS1I_23Sm100TmaWarpSpecializedILi1ELi1ELi64ELb0ELb0EEEJNS5_IJNSA_ILi128EEESG_SG_EEENS5_IJNSW_IS1N_SC_EENSW_ISG_SC_EEEEESI_SJ_SI_SJ_NS1I_6fusion15FusionCallbacksIS1M_NS1S_17LinearCombinationISI_fSI_fLNS_15FloatRoundStyleE2EEES1O_S1R_JEEENS4_5SM1004TMEM4LOAD26SM100_TMEM_LOAD_32dp32b64xENS4_13SM90_TMA_LOADES1E_NS4_39AutoVectorizingCopyWithAssumedAlignmentILi128EEENS4_14SM90_TMA_STOREES1E_S24_S24_EEEvvEEEEvNT_6ParamsE)
	.align		4
        /*000c*/ 	.word	index@(__assertfail)
	.align		4
        /*0010*/ 	.word	0x00000000
	.align		4
        /*0014*/ 	.word	0xfffffffe
	.align		4
        /*0018*/ 	.word	0x00000000
	.align		4
        /*001c*/ 	.word	0xfffffffd
	.align		4
        /*0020*/ 	.word	0x00000000
	.align		4
        /*0024*/ 	.word	0xfffffffc


//--------------------- .nv.constant4             --------------------------
	.section	.nv.constant4,"a",@progbits
	.align	8
	.align		8
.nv.constant4:
        /*0000*/ 	.dword	__assertfail
	.align		8
        /*0008*/ 	.dword	__unnamed_1
	.align		8
        /*0010*/ 	.dword	__unnamed_2
	.align		8
        /*0018*/ 	.dword	_ZN40_INTERNAL_c87802ef_4_k_cu_83d9197c_271414cuda3std3__45__cpo5beginE
	.align		8
        /*0020*/ 	.dword	_ZN40_INTERNAL_c87802ef_4_k_cu_83d9197c_271414cuda3std3__45__cpo3endE
	.align		8
        /*0028*/ 	.dword	_ZN40_INTERNAL_c87802ef_4_k_cu_83d9197c_271414cuda3std3__45__cpo6cbeginE
	.align		8
        /*0030*/ 	.dword	_ZN40_INTERNAL_c87802ef_4_k_cu_83d9197c_271414cuda3std3__45__cpo4cendE
	.align		8
        /*0038*/ 	.dword	_ZN40_INTERNAL_c87802ef_4_k_cu_83d9197c_271414cuda3std3__442_GLOBAL__N__c87802ef_4_k_cu_83d9197c_271416ignoreE
	.align		8
        /*0040*/ 	.dword	_ZN40_INTERNAL_c87802ef_4_k_cu_83d9197c_271414cuda3std3__419piecewise_constructE
	.align		8
        /*0048*/ 	.dword	_ZN40_INTERNAL_c87802ef_4_k_cu_83d9197c_271414cuda3std3__48in_placeE
	.align		8
        /*0050*/ 	.dword	_ZN40_INTERNAL_c87802ef_4_k_cu_83d9197c_271414cuda3std6ranges3__45__cpo4swapE
	.align		8
        /*0058*/ 	.dword	_ZN40_INTERNAL_c87802ef_4_k_cu_83d9197c_271414cuda3std6ranges3__45__cpo9iter_moveE
	.align		8
        /*0060*/ 	.dword	_ZN40_INTERNAL_c87802ef_4_k_cu_83d9197c_271414cute7productE
	.align		8
        /*0068*/ 	.dword	_ZN40_INTERNAL_c87802ef_4_k_cu_83d9197c_271414cute1_E
	.align		8
        /*0070*/ 	.dword	$str$25
	.align		8
        /*0078*/ 	.dword	$str$26
	.align		8
        /*0080*/ 	.dword	$str$27
	.align		8
        /*0088*/ 	.dword	$str$28


//--------------------- .text._ZN7cutlass13device_kernelINS_4gemm6kernel13GemmUniversalIN4cute5tupleIJiiiiEEENS1_10collective13CollectiveMmaINS1_35MainloopSm100TmaUmmaWarpSpecializedILi20ELi2ELi4ENS5_IJNS4_1CILi2EEESB_NSA_ILi1EEEEEEEENS5_IJNSA_ILi256EEENSA_ILi64EEESG_EEENS_12float_e5m2_tENS5_IJlSC_lEEESI_SJ_NS4_8TiledMMAINS4_8MMA_AtomIJNS4_10MMA_TraitsINS4_25SM100_MMA_F8F6F4_2x1SM_SSEJSI_SI_fSF_SG_NS4_17integral_constantINS4_4UMMA5MajorELSQ_0EEESR_NSO_INSP_7ScaleInELSS_0EEEST_EEEEEENS4_6LayoutINS5_IJSC_SC_SC_EEENS5_IJNSA_ILi0EEESY_SY_EEEEENS5_IJNS4_10UnderscoreES11_S11_EEEEENS4_28SM100_TMA_2SM_LOAD_MULTICASTENS4_14ComposedLayoutINS4_7SwizzleILi2ELi4ELi3EEENS4_18smem_ptr_flag_bitsILi8EEENSW_INS5_IJNSA_ILi8EEESG_EEENS5_IJSG_SC_EEEEEEEvNS4_8identityENS4_18SM100_TMA_2SM_LOADES1E_vS1F_EENS_8epilogue10collective18CollectiveEpilogueINS1I_23Sm100TmaWarpSpecializedILi1ELi1ELi64ELb0ELb0EEEJNS5_IJNSA_ILi128EEESG_SG_EEENS5_IJNSW_IS1N_SC_EENSW_ISG_SC_EEEEESI_SJ_SI_SJ_NS1I_6fusion15FusionCallbacksIS1M_NS1S_17LinearCombinationISI_fSI_fLNS_15FloatRoundStyleE2EEES1O_S1R_JEEENS4_5SM1004TMEM4LOAD26SM100_TMEM_LOAD_32dp32b64xENS4_13SM90_TMA_LOADES1E_NS4_39AutoVectorizingCopyWithAssumedAlignmentILi128EEENS4_14SM90_TMA_STOREES1E_S24_S24_EEEvvEEEEvNT_6ParamsE --------------------------
	.section	.text._ZN7cutlass13device_kernelINS_4gemm6kernel13GemmUniversalIN4cute5tupleIJiiiiEEENS1_10collective13CollectiveMmaINS1_35MainloopSm100TmaUmmaWarpSpecializedILi20ELi2ELi4ENS5_IJNS4_1CILi2EEESB_NSA_ILi1EEEEEEEENS5_IJNSA_ILi256EEENSA_ILi64EEESG_EEENS_12float_e5m2_tENS5_IJlSC_lEEESI_SJ_NS4_8TiledMMAINS4_8MMA_AtomIJNS4_10MMA_TraitsINS4_25SM100_MMA_F8F6F4_2x1SM_SSEJSI_SI_fSF_SG_NS4_17integral_constantINS4_4UMMA5MajorELSQ_0EEESR_NSO_INSP_7ScaleInELSS_0EEEST_EEEEEENS4_6LayoutINS5_IJSC_SC_SC_EEENS5_IJNSA_ILi0EEESY_SY_EEEEENS5_IJNS4_10UnderscoreES11_S11_EEEEENS4_28SM100_TMA_2SM_LOAD_MULTICASTENS4_14ComposedLayoutINS4_7SwizzleILi2ELi4ELi3EEENS4_18smem_ptr_flag_bitsILi8EEENSW_INS5_IJNSA_ILi8EEESG_EEENS5_IJSG_SC_EEEEEEEvNS4_8identityENS4_18SM100_TMA_2SM_LOADES1E_vS1F_EENS_8epilogue10collective18CollectiveEpilogueINS1I_23Sm100TmaWarpSpecializedILi1ELi1ELi64ELb0ELb0EEEJNS5_IJNSA_ILi128EEESG_SG_EEENS5_IJNSW_IS1N_SC_EENSW_ISG_SC_EEEEESI_SJ_SI_SJ_NS1I_6fusion15FusionCallbacksIS1M_NS1S_17LinearCombinationISI_fSI_fLNS_15FloatRoundStyleE2EEES1O_S1R_JEEENS4_5SM1004TMEM4LOAD26SM100_TMEM_LOAD_32dp32b64xENS4_13SM90_TMA_LOADES1E_NS4_39AutoVectorizingCopyWithAssumedAlignmentILi128EEENS4_14SM90_TMA_STOREES1E_S24_S24_EEEvvEEEEvNT_6ParamsE,"ax",@progbits
	.align	128
.text._ZN7cutlass13device_kernelINS_4gemm6kernel13GemmUniversalIN4cute5tupleIJiiiiEEENS1_10collective13CollectiveMmaINS1_35MainloopSm100TmaUmmaWarpSpecializedILi20ELi2ELi4ENS5_IJNS4_1CILi2EEESB_NSA_ILi1EEEEEEEENS5_IJNSA_ILi256EEENSA_ILi64EEESG_EEENS_12float_e5m2_tENS5_IJlSC_lEEESI_SJ_NS4_8TiledMMAINS4_8MMA_AtomIJNS4_10MMA_TraitsINS4_25SM100_MMA_F8F6F4_2x1SM_SSEJSI_SI_fSF_SG_NS4_17integral_constantINS4_4UMMA5MajorELSQ_0EEESR_NSO_INSP_7ScaleInELSS_0EEEST_EEEEEENS4_6LayoutINS5_IJSC_SC_SC_EEENS5_IJNSA_ILi0EEESY_SY_EEEEENS5_IJNS4_10UnderscoreES11_S11_EEEEENS4_28SM100_TMA_2SM_LOAD_MULTICASTENS4_14ComposedLayoutINS4_7SwizzleILi2ELi4ELi3EEENS4_18smem_ptr_flag_bitsILi8EEENSW_INS5_IJNSA_ILi8EEESG_EEENS5_IJSG_SC_EEEEEEEvNS4_8identityENS4_18SM100_TMA_2SM_LOADES1E_vS1F_EENS_8epilogue10collective18CollectiveEpilogueINS1I_23Sm100TmaWarpSpecializedILi1ELi1ELi64ELb0ELb0EEEJNS5_IJNSA_ILi128EEESG_SG_EEENS5_IJNSW_IS1N_SC_EENSW_ISG_SC_EEEEESI_SJ_SI_SJ_NS1I_6fusion15FusionCallbacksIS1M_NS1S_17LinearCombinationISI_fSI_fLNS_15FloatRoundStyleE2EEES1O_S1R_JEEENS4_5SM1004TMEM4LOAD26SM100_TMEM_LOAD_32dp32b64xENS4_13SM90_TMA_LOADES1E_NS4_39AutoVectorizingCopyWithAssumedAlignmentILi128EEENS4_14SM90_TMA_STOREES1E_S24_S24_EEEvvEEEEvNT_6ParamsE:
        .type           _ZN7cutlass13device_kernelINS_4gemm6kernel13GemmUniversalIN4cute5tupleIJiiiiEEENS1_10collective13CollectiveMmaINS1_35MainloopSm100TmaUmmaWarpSpecializedILi20ELi2ELi4ENS5_IJNS4_1CILi2EEESB_NSA_ILi1EEEEEEEENS5_IJNSA_ILi256EEENSA_ILi64EEESG_EEENS_12float_e5m2_tENS5_IJlSC_lEEESI_SJ_NS4_8TiledMMAINS4_8MMA_AtomIJNS4_10MMA_TraitsINS4_25SM100_MMA_F8F6F4_2x1SM_SSEJSI_SI_fSF_SG_NS4_17integral_constantINS4_4UMMA5MajorELSQ_0EEESR_NSO_INSP_7ScaleInELSS_0EEEST_EEEEEENS4_6LayoutINS5_IJSC_SC_SC_EEENS5_IJNSA_ILi0EEESY_SY_EEEEENS5_IJNS4_10UnderscoreES11_S11_EEEEENS4_28SM100_TMA_2SM_LOAD_MULTICASTENS4_14ComposedLayoutINS4_7SwizzleILi2ELi4ELi3EEENS4_18smem_ptr_flag_bitsILi8EEENSW_INS5_IJNSA_ILi8EEESG_EEENS5_IJSG_SC_EEEEEEEvNS4_8identityENS4_18SM100_TMA_2SM_LOADES1E_vS1F_EENS_8epilogue10collective18CollectiveEpilogueINS1I_23Sm100TmaWarpSpecializedILi1ELi1ELi64ELb0ELb0EEEJNS5_IJNSA_ILi128EEESG_SG_EEENS5_IJNSW_IS1N_SC_EENSW_ISG_SC_EEEEESI_SJ_SI_SJ_NS1I_6fusion15FusionCallbacksIS1M_NS1S_17LinearCombinationISI_fSI_fLNS_15FloatRoundStyleE2EEES1O_S1R_JEEENS4_5SM1004TMEM4LOAD26SM100_TMEM_LOAD_32dp32b64xENS4_13SM90_TMA_LOADES1E_NS4_39AutoVectorizingCopyWithAssumedAlignmentILi128EEENS4_14SM90_TMA_STOREES1E_S24_S24_EEEvvEEEEvNT_6ParamsE,@function
        .size           _ZN7cutlass13device_kernelINS_4gemm6kernel13GemmUniversalIN4cute5tupleIJiiiiEEENS1_10collective13CollectiveMmaINS1_35MainloopSm100TmaUmmaWarpSpecializedILi20ELi2ELi4ENS5_IJNS4_1CILi2EEESB_NSA_ILi1EEEEEEEENS5_IJNSA_ILi256EEENSA_ILi64EEESG_EEENS_12float_e5m2_tENS5_IJlSC_lEEESI_SJ_NS4_8TiledMMAINS4_8MMA_AtomIJNS4_10MMA_TraitsINS4_25SM100_MMA_F8F6F4_2x1SM_SSEJSI_SI_fSF_SG_NS4_17integral_constantINS4_4UMMA5MajorELSQ_0EEESR_NSO_INSP_7ScaleInELSS_0EEEST_EEEEEENS4_6LayoutINS5_IJSC_SC_SC_EEENS5_IJNSA_ILi0EEESY_SY_EEEEENS5_IJNS4_10UnderscoreES11_S11_EEEEENS4_28SM100_TMA_2SM_LOAD_MULTICASTENS4_14ComposedLayoutINS4_7SwizzleILi2ELi4ELi3EEENS4_18smem_ptr_flag_bitsILi8EEENSW_INS5_IJNSA_ILi8EEESG_EEENS5_IJSG_SC_EEEEEEEvNS4_8identityENS4_18SM100_TMA_2SM_LOADES1E_vS1F_EENS_8epilogue10collective18CollectiveEpilogueINS1I_23Sm100TmaWarpSpecializedILi1ELi1ELi64ELb0ELb0EEEJNS5_IJNSA_ILi128EEESG_SG_EEENS5_IJNSW_IS1N_SC_EENSW_ISG_SC_EEEEESI_SJ_SI_SJ_NS1I_6fusion15FusionCallbacksIS1M_NS1S_17LinearCombinationISI_fSI_fLNS_15FloatRoundStyleE2EEES1O_S1R_JEEENS4_5SM1004TMEM4LOAD26SM100_TMEM_LOAD_32dp32b64xENS4_13SM90_TMA_LOADES1E_NS4_39AutoVectorizingCopyWithAssumedAlignmentILi128EEENS4_14SM90_TMA_STOREES1E_S24_S24_EEEvvEEEEvNT_6ParamsE,(.L_x_198 - _ZN7cutlass13device_kernelINS_4gemm6kernel13GemmUniversalIN4cute5tupleIJiiiiEEENS1_10collective13CollectiveMmaINS1_35MainloopSm100TmaUmmaWarpSpecializedILi20ELi2ELi4ENS5_IJNS4_1CILi2EEESB_NSA_ILi1EEEEEEEENS5_IJNSA_ILi256EEENSA_ILi64EEESG_EEENS_12float_e5m2_tENS5_IJlSC_lEEESI_SJ_NS4_8TiledMMAINS4_8MMA_AtomIJNS4_10MMA_TraitsINS4_25SM100_MMA_F8F6F4_2x1SM_SSEJSI_SI_fSF_SG_NS4_17integral_constantINS4_4UMMA5MajorELSQ_0EEESR_NSO_INSP_7ScaleInELSS_0EEEST_EEEEEENS4_6LayoutINS5_IJSC_SC_SC_EEENS5_IJNSA_ILi0EEESY_SY_EEEEENS5_IJNS4_10UnderscoreES11_S11_EEEEENS4_28SM100_TMA_2SM_LOAD_MULTICASTENS4_14ComposedLayoutINS4_7SwizzleILi2ELi4ELi3EEENS4_18smem_ptr_flag_bitsILi8EEENSW_INS5_IJNSA_ILi8EEESG_EEENS5_IJSG_SC_EEEEEEEvNS4_8identityENS4_18SM100_TMA_2SM_LOADES1E_vS1F_EENS_8epilogue10collective18CollectiveEpilogueINS1I_23Sm100TmaWarpSpecializedILi1ELi1ELi64ELb0ELb0EEEJNS5_IJNSA_ILi128EEESG_SG_EEENS5_IJNSW_IS1N_SC_EENSW_ISG_SC_EEEEESI_SJ_SI_SJ_NS1I_6fusion15FusionCallbacksIS1M_NS1S_17LinearCombinationISI_fSI_fLNS_15FloatRoundStyleE2EEES1O_S1R_JEEENS4_5SM1004TMEM4LOAD26SM100_TMEM_LOAD_32dp32b64xENS4_13SM90_TMA_LOADES1E_NS4_39AutoVectorizingCopyWithAssumedAlignmentILi128EEENS4_14SM90_TMA_STOREES1E_S24_S24_EEEvvEEEEvNT_6ParamsE)
        .other          _ZN7cutlass13device_kernelINS_4gemm6kernel13GemmUniversalIN4cute5tupleIJiiiiEEENS1_10collective13CollectiveMmaINS1_35MainloopSm100TmaUmmaWarpSpecializedILi20ELi2ELi4ENS5_IJNS4_1CILi2EEESB_NSA_ILi1EEEEEEEENS5_IJNSA_ILi256EEENSA_ILi64EEESG_EEENS_12float_e5m2_tENS5_IJlSC_lEEESI_SJ_NS4_8TiledMMAINS4_8MMA_AtomIJNS4_10MMA_TraitsINS4_25SM100_MMA_F8F6F4_2x1SM_SSEJSI_SI_fSF_SG_NS4_17integral_constantINS4_4UMMA5MajorELSQ_0EEESR_NSO_INSP_7ScaleInELSS_0EEEST_EEEEEENS4_6LayoutINS5_IJSC_SC_SC_EEENS5_IJNSA_ILi0EEESY_SY_EEEEENS5_IJNS4_10UnderscoreES11_S11_EEEEENS4_28SM100_TMA_2SM_LOAD_MULTICASTENS4_14ComposedLayoutINS4_7SwizzleILi2ELi4ELi3EEENS4_18smem_ptr_flag_bitsILi8EEENSW_INS5_IJNSA_ILi8EEESG_EEENS5_IJSG_SC_EEEEEEEvNS4_8identityENS4_18SM100_TMA_2SM_LOADES1E_vS1F_EENS_8epilogue10collective18CollectiveEpilogueINS1I_23Sm100TmaWarpSpecializedILi1ELi1ELi64ELb0ELb0EEEJNS5_IJNSA_ILi128EEESG_SG_EEENS5_IJNSW_IS1N_SC_EENSW_ISG_SC_EEEEESI_SJ_SI_SJ_NS1I_6fusion15FusionCallbacksIS1M_NS1S_17LinearCombinationISI_fSI_fLNS_15FloatRoundStyleE2EEES1O_S1R_JEEENS4_5SM1004TMEM4LOAD26SM100_TMEM_LOAD_32dp32b64xENS4_13SM90_TMA_LOADES1E_NS4_39AutoVectorizingCopyWithAssumedAlignmentILi128EEENS4_14SM90_TMA_STOREES1E_S24_S24_EEEvvEEEEvNT_6ParamsE,@"STO_CUDA_ENTRY STV_DEFAULT"
_ZN7cutlass13device_kernelINS_4gemm6kernel13GemmUniversalIN4cute5tupleIJiiiiEEENS1_10collective13CollectiveMmaINS1_35MainloopSm100TmaUmmaWarpSpecializedILi20ELi2ELi4ENS5_IJNS4_1CILi2EEESB_NSA_ILi1EEEEEEEENS5_IJNSA_ILi256EEENSA_ILi64EEESG_EEENS_12float_e5m2_tENS5_IJlSC_lEEESI_SJ_NS4_8TiledMMAINS4_8MMA_AtomIJNS4_10MMA_TraitsINS4_25SM100_MMA_F8F6F4_2x1SM_SSEJSI_SI_fSF_SG_NS4_17integral_constantINS4_4UMMA5MajorELSQ_0EEESR_NSO_INSP_7ScaleInELSS_0EEEST_EEEEEENS4_6LayoutINS5_IJSC_SC_SC_EEENS5_IJNSA_ILi0EEESY_SY_EEEEENS5_IJNS4_10UnderscoreES11_S11_EEEEENS4_28SM100_TMA_2SM_LOAD_MULTICASTENS4_14ComposedLayoutINS4_7SwizzleILi2ELi4ELi3EEENS4_18smem_ptr_flag_bitsILi8EEENSW_INS5_IJNSA_ILi8EEESG_EEENS5_IJSG_SC_EEEEEEEvNS4_8identityENS4_18SM100_TMA_2SM_LOADES1E_vS1F_EENS_8epilogue10collective18CollectiveEpilogueINS1I_23Sm100TmaWarpSpecializedILi1ELi1ELi64ELb0ELb0EEEJNS5_IJNSA_ILi128EEESG_SG_EEENS5_IJNSW_IS1N_SC_EENSW_ISG_SC_EEEEESI_SJ_SI_SJ_NS1I_6fusion15FusionCallbacksIS1M_NS1S_17LinearCombinationISI_fSI_fLNS_15FloatRoundStyleE2EEES1O_S1R_JEEENS4_5SM1004TMEM4LOAD26SM100_TMEM_LOAD_32dp32b64xENS4_13SM90_TMA_LOADES1E_NS4_39AutoVectorizingCopyWithAssumedAlignmentILi128EEENS4_14SM90_TMA_STOREES1E_S24_S24_EEEvvEEEEvNT_6ParamsE:
[----:B------:R-:W1:Y:S01]  /*0000*/  LDC R1, c[0x0][0x37c] ;  /* 0x0000df00ff017b82 */ /* 0x000e620000000800 */
[----:B------:R-:W2:Y:S01]  /*0010*/  S2R R131, SR_TID.X ;  /* 0x0000000000837919 */ /* 0x000ea20000002100 */
[----:B------:R-:W3:Y:S06]  /*0020*/  LDCU.64 UR8, c[0x0][0x890] ;  /* 0x00011200ff0877ac */ /* 0x000eec0008000a00 */
[----:B------:R-:W4:Y:S01]  /*0030*/  S2UR UR4, SR_CgaCtaId ;  /* 0x00000000000479c3 */ /* 0x000f220000008800 */
[----:B------:R-:W-:Y:S02]  /*0040*/  PRMT R141, RZ, 0x7610, R141 ;  /* 0x00007610ff8d7816 */ /* 0x000fe4000000008d */
[----:B------:R-:W-:Y:S01]  /*0050*/  ELECT P1, URZ, PT ;  /* 0x0000000000ff782f */ /* 0x000fe20003820000 */
[----:B---3--:R-:W-:-:S04]  /*0060*/  UISETP.NE.U32.AND UP0, UPT, UR8, URZ, UPT ;  /* 0x000000ff0800728c */ /* 0x008fc8000bf05070 */
[----:B------:R-:W-:Y:S02]  /*0070*/  UISETP.NE.AND.EX UP0, UPT, UR9, URZ, UPT, UP0 ;  /* 0x000000ff0900728c */ /* 0x000fe4000bf05300 */
[----:B----4-:R-:W-:Y:S02]  /*0080*/  ULOP3.LUT UR33, UR4, 0x1, URZ, 0xc0, !UPT ;  /* 0x0000000104217892 */ /* 0x010fe4000f8ec0ff */
[----:B------:R-:W-:Y:S01]  /*0090*/  ULOP3.LUT UR35, UR4, 0x1, URZ, 0x3c, !UPT ;  /* 0x0000000104237892 */ /* 0x000fe2000f8e3cff */
[----:B--2---:R-:W-:-:S05]  /*00a0*/  SHF.R.U32.HI R142, RZ, 0x5, R131 ;  /* 0x00000005ff8e7819 */ /* 0x004fca0000011683 */
[----:B------:R-:W2:Y:S02]  /*00b0*/  SHFL.IDX PT, R0, R142, RZ, 0x1f ;  /* 0x00001fff8e007589 */ /* 0x000ea400000e0000 */
[----:B--2---:R-:W-:Y:S01]  /*00c0*/  R2UR UR13, R0 ;  /* 0x00000000000d72ca */ /* 0x004fe200000e0000 */
[----:B-1----:R-:W-:-:S14]  /*00d0*/  BRA.U UP0, `(.L_x_0) ;  /* 0x0000000100307547 */ /* 0x002fdc000b800000 */
[----:B------:R-:W1:Y:S02]  /*00e0*/  LDCU.64 UR4, c[0x0][0x888] ;  /* 0x00011100ff0477ac */ /* 0x000e640008000a00 */
[----:B-1----:R-:W-:-:S04]  /*00f0*/  UISETP.NE.U32.AND UP0, UPT, UR4, URZ, UPT ;  /* 0x000000ff0400728c */ /* 0x002fc8000bf05070 */
[----:B------:R-:W-:-:S09]  /*0100*/  UISETP.NE.AND.EX UP0, UPT, UR5, URZ, UPT, UP0 ;  /* 0x000000ff0500728c */ /* 0x000fd2000bf05300 */
[----:B------:R-:W-:Y:S05]  /*0110*/  BRA.U !UP0, `(.L_x_1) ;  /* 0x0000000108147547 */ /* 0x000fea000b800000 */
[----:B------:R-:W1:Y:S01]  /*0120*/  LDC.64 R2, c[0x0][0x888] ;  /* 0x00022200ff027b82 */ /* 0x000e620000000a00 */
[----:B------:R-:W1:Y:S02]  /*0130*/  LDCU.64 UR4, c[0x0][0x358] ;  /* 0x00006b00ff0477ac */ /* 0x000e640008000a00 */
[----:B-1----:R1:W5:Y:S01]  /*0140*/  LDG.E R71, desc[UR4][R2.64] ;  /* 0x0000000402477981 */ /* 0x002362000c1e1900 */
[----:B------:R-:W-:Y:S01]  /*0150*/  HFMA2 R141, -RZ, RZ, 0, 5.9604644775390625e-08 ;  /* 0x00000001ff8d7431 */ /* 0x000fe200000001ff */
[----:B------:R-:W-:Y:S05]  /*0160*/  BRA `(.L_x_0) ;  /* 0x00000000000c7947 */ /* 0x000fea0003800000 */
.L_x_1:
[----:B------:R-:W1:Y:S01]  /*0170*/  LDCU UR4, c[0x0][0x880] ;  /* 0x00011000ff0477ac */ /* 0x000e620008000800 */
[----:B------:R-:W-:Y:S01]  /*0180*/  HFMA2 R141, -RZ, RZ, 0, 5.9604644775390625e-08 ;  /* 0x00000001ff8d7431 */ /* 0x000fe200000001ff */
[----:B-1----:R-:W-:-:S07]  /*0190*/  MOV R71, UR4 ;  /* 0x0000000400477c02 */ /* 0x002fce0008000f00 */
.L_x_0:
[----:B------:R-:W2:Y:S02]  /*01a0*/  LDCU.64 UR4, c[0x0][0x8b0] ;  /* 0x00011600ff0477ac */ /* 0x000ea40008000a00 */
[----:B--2---:R-:W-:-:S04]  /*01b0*/  UISETP.NE.U32.AND UP0, UPT, UR4, URZ, UPT ;  /* 0x000000ff0400728c */ /* 0x004fc8000bf05070 */
[----:B------:R-:W-:-:S09]  /*01c0*/  UISETP.NE.AND.EX UP0, UPT, UR5, URZ, UPT, UP0 ;  /* 0x000000ff0500728c */ /* 0x000fd2000bf05300 */
[----:B------:R-:W-:Y:S05]  /*01d0*/  BRA.U UP0, `(.L_x_2) ;  /* 0x0000000100287547 */ /* 0x000fea000b800000 */
[----:B------:R-:W2:Y:S02]  /*01e0*/  LDCU.64 UR4, c[0x0][0x8a8] ;  /* 0x00011500ff0477ac */ /* 0x000ea40008000a00 */
[----:B--2---:R-:W-:-:S04]  /*01f0*/  UISETP.NE.U32.AND UP0, UPT, UR4, URZ, UPT ;  /* 0x000000ff0400728c */ /* 0x004fc8000bf05070 */
[----:B------:R-:W-:-:S09]  /*0200*/  UISETP.NE.AND.EX UP0, UPT, UR5, URZ, UPT, UP0 ;  /* 0x000000ff0500728c */ /* 0x000fd2000bf05300 */
[----:B------:R-:W-:Y:S05]  /*0210*/  BRA.U !UP0, `(.L_x_3) ;  /* 0x0000000108107547 */ /* 0x000fea000b800000 */
[----:B-1----:R-:W1:Y:S01]  /*0220*/  LDC.64 R2, c[0x0][0x8a8] ;  /* 0x00022a00ff027b82 */ /* 0x002e620000000a00 */
[----:B------:R-:W1:Y:S02]  /*0230*/  LDCU.64 UR4, c[0x0][0x358] ;  /* 0x00006b00ff0477ac */ /* 0x000e640008000a00 */
[----:B-1----:R2:W5:Y:S01]  /*0240*/  LDG.E R70, desc[UR4][R2.64] ;  /* 0x0000000402467981 */ /* 0x002562000c1e1900 */
[----:B------:R-:W-:Y:S05]  /*0250*/  BRA `(.L_x_2) ;  /* 0x0000000000087947 */ /* 0x000fea0003800000 */
.L_x_3:
[----:B------:R-:W2:Y:S02]  /*0260*/  LDCU UR4, c[0x0][0x8a0] ;  /* 0x00011400ff0477ac */ /* 0x000ea40008000800 */
[----:B--2---:R-:W-:Y:S02]  /*0270*/  MOV R70, UR4 ;  /* 0x0000000400467c02 */ /* 0x004fe40008000f00 */
.L_x_2:
[----:B------:R-:W-:Y:S01]  /*0280*/  IMAD.U32 R0, RZ, RZ, UR13 ;  /* 0x0000000dff007e24 */ /* 0x000fe2000f8e00ff */
[----:B------:R-:W-:Y:S04]  /*0290*/  BSSY.RECONVERGENT B0, `(.L_x_4) ;  /* 0x000000c000007945 */ /* 0x000fe80003800200 */
[C---:B------:R-:W-:Y:S02]  /*02a0*/  ISETP.NE.OR P2, PT, R0.reuse, 0x1, !P1 ;  /* 0x000000010000780c */ /* 0x040fe40004f45670 */
[----:B------:R-:W-:-:S11]  /*02b0*/  ISETP.NE.OR P0, PT, R0, 0x3, !P1 ;  /* 0x000000030000780c */ /* 0x000fd60004f05670 */
[----:B------:R-:W-:Y:S05]  /*02c0*/  @P2 BRA `(.L_x_5) ;  /* 0x0000000000202947 */ /* 0x000fea0003800000 */
[----:B------:R-:W3:Y:S02]  /*02d0*/  LDCU.64 UR4, c[0x0][0x348] ;  /* 0x00006900ff0477ac */ /* 0x000ee40008000a00 */
[----:B---3--:R-:W-:Y:S02]  /*02e0*/  UIADD3 UR6, UP1, UPT, UR4, 0x80, URZ ;  /* 0x0000008004067890 */ /* 0x008fe4000ff3e0ff */
[----:B------:R-:W-:Y:S02]  /*02f0*/  UIADD3 UR4, UP0, UPT, UR4, 0x180, URZ ;  /* 0x0000018004047890 */ /* 0x000fe4000ff1e0ff */
[----:B------:R-:W-:Y:S02]  /*0300*/  UIADD3.X UR7, UPT, UPT, URZ, UR5, URZ, UP1, !UPT ;  /* 0x00000005ff077290 */ /* 0x000fe40008ffe4ff */
[----:B------:R-:W-:-:S07]  /*0310*/  UIADD3.X UR5, UPT, UPT, URZ, UR5, URZ, UP0, !UPT ;  /* 0x00000005ff057290 */ /* 0x000fce00087fe4ff */
[----:B------:R3:W-:Y:S02]  /*0320*/  UTMACCTL.PF [UR6] ;  /* 0x00000000060079b9 */ /* 0x0007e40008040000 */
[----:B------:R3:W-:Y:S02]  /*0330*/  UTMACCTL.PF [UR4] ;  /* 0x00000000040079b9 */ /* 0x0007e40008040000 */
[----:B---3--:R-:W-:Y:S01]  /*0340*/  NOP ;  /* 0x0000000000007918 */ /* 0x008fe20000000000 */
.L_x_5:
[----:B------:R-:W-:Y:S05]  /*0350*/  BSYNC.RECONVERGENT B0 ;  /* 0x0000000000007941 */ /* 0x000fea0003800200 */
.L_x_4:
[----:B------:R-:W-:Y:S04]  /*0360*/  BSSY.RECONVERGENT B0, `(.L_x_6) ;  /* 0x000000a000007945 */ /* 0x000fe80003800200 */
        /* <DEDUP_REMOVED lines=9> */
.L_x_7:
[----:B------:R-:W-:Y:S05]  /*0400*/  BSYNC.RECONVERGENT B0 ;  /* 0x0000000000007941 */ /* 0x000fea0003800200 */
.L_x_6:
[----:B------:R-:W3:Y:S01]  /*0410*/  LDCU.64 UR4, c[0x0][0x888] ;  /* 0x00011100ff0477ac */ /* 0x000ee20008000a00 */
[----:B------:R-:W-:Y:S02]  /*0420*/  UISETP.EQ.U32.AND UP1, UPT, UR8, URZ, UPT ;  /* 0x000000ff0800728c */ /* 0x000fe4000bf22070 */
[----:B------:R-:W-:Y:S02]  /*0430*/  UPLOP3.LUT UP3, UPT, UPT, UPT, UPT, 0x80, 0x8 ;  /* 0x000000000008789c */ /* 0x000fe40003f6f070 */
[----:B---3--:R-:W-:-:S04]  /*0440*/  UISETP.NE.U32.AND UP0, UPT, UR4, URZ, UPT ;  /* 0x000000ff0400728c */ /* 0x008fc8000bf05070 */
[----:B------:R-:W-:-:S04]  /*0450*/  UISETP.NE.AND.EX UP0, UPT, UR5, URZ, UPT, UP0 ;  /* 0x000000ff0500728c */ /* 0x000fc8000bf05300 */
[----:B------:R-:W-:-:S04]  /*0460*/  UISETP.EQ.OR.EX UP2, UPT, UR9, URZ, !UP0, UP1 ;  /* 0x000000ff0900728c */ /* 0x000fc8000c742710 */
[----:B------:R-:W-:-:S05]  /*0470*/  UP2UR UR60, UPR, URZ, 0x4 ;  /* 0x00000004ff3c7883 */ /* 0x000fca0008000000 */
[----:B------:R-:W-:Y:S07]  /*0480*/  BRA.U !UP2, `(.L_x_8) ;  /* 0x000000010a207547 */ /* 0x000fee000b800000 */
[----:B------:R-:W-:Y:S01]  /*0490*/  UISETP.NE.U32.AND UP1, UPT, UR8, URZ, UPT ;  /* 0x000000ff0800728c */ /* 0x000fe2000bf25070 */
[----:B-----5:R-:W-:Y:S01]  /*04a0*/  FSETP.NEU.AND P0, PT, R71, RZ, PT ;  /* 0x000000ff4700720b */ /* 0x020fe20003f0d000 */
[----:B------:R-:W-:Y:S02]  /*04b0*/  USEL UR4, URZ, 0xffffffff, UP0 ;  /* 0xffffffffff047887 */ /* 0x000fe40008000000 */
[----:B------:R-:W-:-:S10]  /*04c0*/  UISETP.NE.AND.EX UP1, UPT, UR9, URZ, UPT, UP1 ;  /* 0x000000ff0900728c */ /* 0x000fd4000bf25310 */
[----:B------:R-:W-:Y:S01]  /*04d0*/  VOTEU.ANY UP0, P0 ;  /* 0x0000000000ff7886 */ /* 0x000fe20000000100 */
[----:B------:R-:W-:-:S04]  /*04e0*/  @!UP1 USEL UR4, URZ, 0xffffffff, UP0 ;  /* 0xffffffffff049887 */ /* 0x000fc80008000000 */
[----:B------:R-:W-:-:S04]  /*04f0*/  ULOP3.LUT UR4, UR4, 0x1, URZ, 0xc0, !UPT ;  /* 0x0000000104047892 */ /* 0x000fc8000f8ec0ff */
[----:B------:R-:W-:-:S11]  /*0500*/  UISETP.NE.U32.AND UP3, UPT, UR4, 0x1, UPT ;  /* 0x000000010400788c */ /* 0x000fd6000bf65070 */
.L_x_8:
[----:B------:R-:W3:Y:S01]  /*0510*/  SHFL.IDX PT, R0, R142, RZ, 0x1f ;  /* 0x00001fff8e007589 */ /* 0x000ee200000e0000 */
[----:B------:R-:W-:-:S04]  /*0520*/  UISETP.NE.AND UP0, UPT, UR13, 0x2, UPT ;  /* 0x000000020d00788c */ /* 0x000fc8000bf05270 */
[----:B------:R-:W-:Y:S02]  /*0530*/  UISETP.EQ.AND UP1, UPT, UR33, URZ, !UP0 ;  /* 0x000000ff2100728c */ /* 0x000fe4000c722270 */
[----:B------:R-:W-:-:S04]  /*0540*/  USEL UR34, URZ, 0x1, UP0 ;  /* 0x00000001ff227887 */ /* 0x000fc80008000000 */
[----:B------:R-:W-:Y:S02]  /*0550*/  PLOP3.LUT P3, PT, P1, PT, UP1, 0x80, 0x8 ;  /* 0x000000000008781c */ /* 0x000fe40000f6f018 */
[----:B---3--:R-:W-:-:S13]  /*0560*/  ISETP.NE.AND P0, PT, R0, RZ, PT ;  /* 0x000000ff0000720c */ /* 0x008fda0003f05270 */
[----:B------:R-:W-:Y:S05]  /*0570*/  @P0 BRA `(.L_x_9) ;  /* 0x0000000000e40947 */ /* 0x000fea0003800000 */
[----:B------:R-:W-:Y:S01]  /*0580*/  ELECT P0, URZ, PT ;  /* 0x0000000000ff782f */ /* 0x000fe20003800000 */
[----:B------:R-:W-:-:S12]  /*0590*/  BSSY.RECONVERGENT B0, `(.L_x_9) ;  /* 0x0000037000007945 */ /* 0x000fd80003800200 */
[----:B------:R-:W-:Y:S05]  /*05a0*/  @!P0 BRA `(.L_x_10) ;  /* 0x0000000000d48947 */ /* 0x000fea0003800000 */
[----:B------:R-:W3:Y:S01]  /*05b0*/  S2UR UR5, SR_CgaCtaId ;  /* 0x00000000000579c3 */ /* 0x000ee20000008800 */
[----:B------:R-:W-:Y:S01]  /*05c0*/  UMOV UR4, 0x400 ;  /* 0x0000040000047882 */ /* 0x000fe20000000000 */
[----:B------:R-:W-:Y:S01]  /*05d0*/  UMOV UR8, 0x1 ;  /* 0x0000000100087882 */ /* 0x000fe20000000000 */
[----:B------:R-:W-:Y:S01]  /*05e0*/  UMOV UR6, 0x2 ;  /* 0x0000000200067882 */ /* 0x000fe20000000000 */
[----:B------:R-:W-:-:S04]  /*05f0*/  UIADD3 UR8, UPT, UPT, -UR8, 0x100000, URZ ;  /* 0x0010000008087890 */ /* 0x000fc8000fffe1ff */
[----:B------:R-:W-:Y:S02]  /*0600*/  USHF.L.U32 UR9, UR8, 0xb, URZ ;  /* 0x0000000b08097899 */ /* 0x000fe400080006ff */
[----:B------:R-:W-:Y:S02]  /*0610*/  USHF.L.U32 UR8, UR8, 0x1, URZ ;  /* 0x0000000108087899 */ /* 0x000fe400080006ff */
[----:B------:R-:W-:-:S04]  /*0620*/  UIADD3 UR6, UPT, UPT, -UR6, 0x100000, URZ ;  /* 0x0010000006067890 */ /* 0x000fc8000fffe1ff */
[----:B------:R-:W-:Y:S02]  /*0630*/  USHF.L.U32 UR7, UR6, 0xb, URZ ;  /* 0x0000000b06077899 */ /* 0x000fe400080006ff */
[----:B------:R-:W-:Y:S02]  /*0640*/  USHF.L.U32 UR6, UR6, 0x1, URZ ;  /* 0x0000000106067899 */ /* 0x000fe400080006ff */
[----:B---3--:R-:W-:Y:S01]  /*0650*/  ULEA UR4, UR5, UR4, 0x18 ;  /* 0x0000000405047291 */ /* 0x008fe2000f8ec0ff */
[----:B------:R-:W3:Y:S11]  /*0660*/  FENCE.VIEW.ASYNC.S ;  /* 0x00000000000073c6 */ /* 0x000ef60000000000 */
[----:B---3--:R3:W4:Y:S01]  /*0670*/  SYNCS.EXCH.64 URZ, [UR4], UR8 ;  /* 0x0000000804ff75b2 */ /* 0x0087220008000100 */
[----:B------:R3:W1:Y:S01]  /*0680*/  SYNCS.EXCH.64 URZ, [UR4+0xa0], UR6 ;  /* 0x0000a00604ff75b2 */ /* 0x0006620008000100 */
        /* <DEDUP_REMOVED lines=37> */
[----:B------:R3:W1:Y:S02]  /*08e0*/  SYNCS.EXCH.64 URZ, [UR4+0x138], UR6 ;  /* 0x0001380604ff75b2 */ /* 0x0006640008000100 */
[----:B---34-:R-:W-:Y:S01]  /*08f0*/  NOP ;  /* 0x0000000000007918 */ /* 0x018fe20000000000 */
.L_x_10:
[----:B------:R-:W-:Y:S05]  /*0900*/  BSYNC.RECONVERGENT B0 ;  /* 0x0000000000007941 */ /* 0x000fea0003800200 */
.L_x_9:
[----:B------:R-:W3:Y:S01]  /*0910*/  SHFL.IDX PT, R0, R142, RZ, 0x1f ;  /* 0x00001fff8e007589 */ /* 0x000ee200000e0000 */
[----:B------:R-:W-:Y:S01]  /*0920*/  NOP ;  /* 0x0000000000007918 */ /* 0x000fe20000000000 */
[----:B---3--:R-:W-:-:S13]  /*0930*/  ISETP.NE.AND P0, PT, R0, 0x1, PT ;  /* 0x000000010000780c */ /* 0x008fda0003f05270 */
[----:B------:R-:W-:Y:S05]  /*0940*/  @P0 BRA `(.L_x_11) ;  /* 0x0000000000400947 */ /* 0x000fea0003800000 */
        /* <DEDUP_REMOVED lines=9> */
[----:B------:R-:W-:Y:S01]  /*09e0*/  USHF.L.U32 UR6, UR6, 0x1, URZ ;  /* 0x0000000106067899 */ /* 0x000fe200080006ff */
[----:B------:R-:W-:Y:S01]  /*09f0*/  ELECT P0, URZ, PT ;  /* 0x0000000000ff782f */ /* 0x000fe20003800000 */
[----:B---3--:R-:W-:Y:S01]  /*0a00*/  ULEA UR4, UR5, UR4, 0x18 ;  /* 0x0000000405047291 */ /* 0x008fe2000f8ec0ff */
[----:B------:R-:W3:Y:S11]  /*0a10*/  FENCE.VIEW.ASYNC.S ;  /* 0x00000000000073c6 */ /* 0x000ef60000000000 */
[----:B---3--:R3:W4:Y:S01]  /*0a20*/  SYNCS.EXCH.64 URZ, [UR4+0x140], UR8 ;  /* 0x0001400804ff75b2 */ /* 0x0087220008000100 */
[----:B------:R3:W1:Y:S01]  /*0a30*/  SYNCS.EXCH.64 URZ, [UR4+0x148], UR6 ;  /* 0x0001480604ff75b2 */ /* 0x0006620008000100 */
[----:B------:R-:W-:Y:S01]  /*0a40*/  NOP ;  /* 0x0000000000007918 */ /* 0x000fe20000000000 */
.L_x_11:
[----:B------:R-:W2:Y:S01]  /*0a50*/  SHFL.IDX PT, R0, R142, RZ, 0x1f ;  /* 0x00001fff8e007589 */ /* 0x000ea200000e0000 */
[----:B------:R-:W-:Y:S01]  /*0a60*/  NOP ;  /* 0x0000000000007918 */ /* 0x000fe20000000000 */
[----:B--2---:R-:W-:-:S13]  /*0a70*/  ISETP.NE.AND P0, PT, R0, 0x3, PT ;  /* 0x000000030000780c */ /* 0x004fda0003f05270 */
[----:B------:R-:W-:Y:S05]  /*0a80*/  @P0 BRA `(.L_x_12) ;  /* 0x0000000000300947 */ /* 0x000fea0003800000 */
[----:B------:R-:W2:Y:S01]  /*0a90*/  S2UR UR5, SR_CgaCtaId ;  /* 0x00000000000579c3 */ /* 0x000ea20000008800 */
[----:B---3--:R-:W-:Y:S01]  /*0aa0*/  UMOV UR6, 0x400 ;  /* 0x0000040000067882 */ /* 0x008fe20000000000 */
[----:B------:R-:W-:Y:S01]  /*0ab0*/  UMOV UR4, 0x20 ;  /* 0x0000002000047882 */ /* 0x000fe20000000000 */
[----:B------:R-:W-:Y:S01]  /*0ac0*/  ELECT P0, URZ, PT ;  /* 0x0000000000ff782f */ /* 0x000fe20003800000 */
[----:B--2---:R-:W-:Y:S02]  /*0ad0*/  ULEA UR6, UR5, UR6, 0x18 ;  /* 0x0000000605067291 */ /* 0x004fe4000f8ec0ff */
[----:B------:R-:W-:-:S04]  /*0ae0*/  UIADD3 UR4, UPT, UPT, -UR4, 0x100000, URZ ;  /* 0x0010000004047890 */ /* 0x000fc8000fffe1ff */
[----:B------:R-:W-:Y:S02]  /*0af0*/  USHF.L.U32 UR5, UR4, 0xb, URZ ;  /* 0x0000000b04057899 */ /* 0x000fe400080006ff */
[----:B------:R-:W-:Y:S01]  /*0b00*/  USHF.L.U32 UR4, UR4, 0x1, URZ ;  /* 0x0000000104047899 */ /* 0x000fe200080006ff */
[----:B------:R-:W2:Y:S11]  /*0b10*/  FENCE.VIEW.ASYNC.S ;  /* 0x00000000000073c6 */ /* 0x000eb60000000000 */
[----:B--2---:R2:W3:Y:S01]  /*0b20*/  SYNCS.EXCH.64 URZ, [UR6+0x150], UR4 ;  /* 0x0001500406ff75b2 */ /* 0x0044e20008000100 */
[----:B------:R2:W1:Y:S01]  /*0b30*/  SYNCS.EXCH.64 URZ, [UR6+0x158], UR4 ;  /* 0x0001580406ff75b2 */ /* 0x0004620008000100 */
[----:B------:R-:W-:Y:S01]  /*0b40*/  NOP ;  /* 0x0000000000007918 */ /* 0x000fe20000000000 */
.L_x_12:
[----:B------:R-:W4:Y:S01]  /*0b50*/  SHFL.IDX PT, R0, R142, RZ, 0x1f ;  /* 0x00001fff8e007589 */ /* 0x000f2200000e0000 */
[----:B------:R-:W-:Y:S01]  /*0b60*/  NOP ;  /* 0x0000000000007918 */ /* 0x000fe20000000000 */
[----:B----4-:R-:W-:-:S13]  /*0b70*/  ISETP.NE.AND P0, PT, R0, 0x4, PT ;  /* 0x000000040000780c */ /* 0x010fda0003f05270 */
[----:B------:R-:W-:Y:S05]  /*0b80*/  @P0 BRA `(.L_x_13) ;  /* 0x00000000004c0947 */ /* 0x000fea0003800000 */
[----:B--2---:R-:W2:Y:S01]  /*0b90*/  S2UR UR5, SR_CgaCtaId ;  /* 0x00000000000579c3 */ /* 0x004ea20000008800 */
[----:B---3--:R-:W-:Y:S01]  /*0ba0*/  UMOV UR4, 0x3a0 ;  /* 0x000003a000047882 */ /* 0x008fe20000000000 */
[----:B------:R-:W-:Y:S01]  /*0bb0*/  UMOV UR6, 0x400 ;  /* 0x0000040000067882 */ /* 0x000fe20000000000 */
[----:B------:R-:W-:Y:S01]  /*0bc0*/  USEL UR4, UR4, 0x320, UP3 ;  /* 0x0000032004047887 */ /* 0x000fe20009800000 */
[----:B------:R-:W-:Y:S01]  /*0bd0*/  UMOV UR8, 0x1 ;  /* 0x0000000100087882 */ /* 0x000fe20000000000 */
[----:B------:R-:W-:Y:S01]  /*0be0*/  ELECT P0, URZ, PT ;  /* 0x0000000000ff782f */ /* 0x000fe20003800000 */
[----:B------:R-:W-:-:S04]  /*0bf0*/  UIADD3 UR8, UPT, UPT, -UR8, 0x100000, URZ ;  /* 0x0010000008087890 */ /* 0x000fc8000fffe1ff */
[----:B------:R-:W-:Y:S02]  /*0c00*/  USHF.L.U32 UR9, UR8, 0xb, URZ ;  /* 0x0000000b08097899 */ /* 0x000fe400080006ff */
[----:B------:R-:W-:Y:S02]  /*0c10*/  USHF.L.U32 UR8, UR8, 0x1, URZ ;  /* 0x0000000108087899 */ /* 0x000fe400080006ff */
[----:B--2---:R-:W-:Y:S02]  /*0c20*/  ULEA UR6, UR5, UR6, 0x18 ;  /* 0x0000000605067291 */ /* 0x004fe4000f8ec0ff */
[----:B------:R-:W-:-:S04]  /*0c30*/  UIADD3 UR4, UPT, UPT, -UR4, 0x100000, URZ ;  /* 0x0010000004047890 */ /* 0x000fc8000fffe1ff */
[----:B------:R-:W-:Y:S02]  /*0c40*/  USHF.L.U32 UR5, UR4, 0xb, URZ ;  /* 0x0000000b04057899 */ /* 0x000fe400080006ff */
[----:B------:R-:W-:Y:S01]  /*0c50*/  USHF.L.U32 UR4, UR4, 0x1, URZ ;  /* 0x0000000104047899 */ /* 0x000fe200080006ff */
[----:B------:R-:W2:Y:S03]  /*0c60*/  FENCE.VIEW.ASYNC.S ;  /* 0x00000000000073c6 */ /* 0x000ea60000000000 */
[----:B--2---:R4:W2:Y:S08]  /*0c70*/  SYNCS.EXCH.64 URZ, [UR6+0x160], UR8 ;  /* 0x0001600806ff75b2 */ /* 0x0048b00008000100 */
[----:B------:R4:W3:Y:S01]  /*0c80*/  SYNCS.EXCH.64 URZ, [UR6+0x170], UR4 ;  /* 0x0001700406ff75b2 */ /* 0x0008e20008000100 */
[----:B------:R4:W1:Y:S01]  /*0c90*/  SYNCS.EXCH.64 URZ, [UR6+0x168], UR8 ;  /* 0x0001680806ff75b2 */ /* 0x0008620008000100 */
[----:B------:R4:W1:Y:S02]  /*0ca0*/  SYNCS.EXCH.64 URZ, [UR6+0x178], UR4 ;  /* 0x0001780406ff75b2 */ /* 0x0008640008000100 */
[----:B----4-:R-:W-:Y:S01]  /*0cb0*/  NOP ;  /* 0x0000000000007918 */ /* 0x010fe20000000000 */
.L_x_13:
[----:B------:R-:W4:Y:S01]  /*0cc0*/  SHFL.IDX PT, R0, R142, RZ, 0x1f ;  /* 0x00001fff8e007589 */ /* 0x000f2200000e0000 */
[----:B------:R-:W-:Y:S01]  /*0cd0*/  NOP ;  /* 0x0000000000007918 */ /* 0x000fe20000000000 */
[----:B----4-:R-:W-:-:S13]  /*0ce0*/  ISETP.NE.AND P0, PT, R0, 0x5, PT ;  /* 0x000000050000780c */ /* 0x010fda0003f05270 */
[----:B------:R-:W-:Y:S05]  /*0cf0*/  @P0 BRA `(.L_x_14) ;  /* 0x0000000000580947 */ /* 0x000fea0003800000 */
[----:B--2---:R-:W2:Y:S01]  /*0d00*/  S2UR UR5, SR_CgaCtaId ;  /* 0x00000000000579c3 */ /* 0x004ea20000008800 */
[----:B---3--:R-:W-:Y:S01]  /*0d10*/  UMOV UR4, 0x400 ;  /* 0x0000040000047882 */ /* 0x008fe20000000000 */
        /* <DEDUP_REMOVED lines=9> */
[----:B--2---:R-:W-:Y:S01]  /*0db0*/  ULEA UR4, UR5, UR4, 0x18 ;  /* 0x0000000405047291 */ /* 0x004fe2000f8ec0ff */
[----:B------:R-:W2:Y:S11]  /*0dc0*/  FENCE.VIEW.ASYNC.S ;  /* 0x00000000000073c6 */ /* 0x000eb60000000000 */
[----:B--2---:R4:W2:Y:S01]  /*0dd0*/  SYNCS.EXCH.64 URZ, [UR4+0x180], UR6 ;  /* 0x0001800604ff75b2 */ /* 0x0048a20008000100 */
[----:B------:R4:W3:Y:S01]  /*0de0*/  SYNCS.EXCH.64 URZ, [UR4+0x1a0], UR8 ;  /* 0x0001a00804ff75b2 */ /* 0x0008e20008000100 */
[----:B------:R4:W1:Y:S01]  /*0df0*/  SYNCS.EXCH.64 URZ, [UR4+0x188], UR6 ;  /* 0x0001880604ff75b2 */ /* 0x0008620008000100 */
[----:B------:R4:W1:Y:S01]  /*0e00*/  SYNCS.EXCH.64 URZ, [UR4+0x1a8], UR8 ;  /* 0x0001a80804ff75b2 */ /* 0x0008620008000100 */
[----:B------:R4:W1:Y:S01]  /*0e10*/  SYNCS.EXCH.64 URZ, [UR4+0x190], UR6 ;  /* 0x0001900604ff75b2 */ /* 0x0008620008000100 */
[----:B------:R4:W1:Y:S01]  /*0e20*/  SYNCS.EXCH.64 URZ, [UR4+0x1b0], UR8 ;  /* 0x0001b00804ff75b2 */ /* 0x0008620008000100 */
[----:B------:R4:W1:Y:S01]  /*0e30*/  SYNCS.EXCH.64 URZ, [UR4+0x198], UR6 ;  /* 0x0001980604ff75b2 */ /* 0x0008620008000100 */
[----:B------:R4:W1:Y:S02]  /*0e40*/  SYNCS.EXCH.64 URZ, [UR4+0x1b8], UR8 ;  /* 0x0001b80804ff75b2 */ /* 0x0008640008000100 */
[----:B----4-:R-:W-:Y:S01]  /*0e50*/  NOP ;  /* 0x0000000000007918 */ /* 0x010fe20000000000 */
.L_x_14:
[----:B------:R-:W4:Y:S01]  /*0e60*/  SHFL.IDX PT, R0, R142, RZ, 0x1f ;  /* 0x00001fff8e007589 */ /* 0x000f2200000e0000 */
[----:B------:R-:W-:Y:S01]  /*0e70*/  ISETP.NE.OR P1, PT, RZ, UR13, !P1 ;  /* 0x0000000dff007c0c */ /* 0x000fe2000cf25670 */
[----:B------:R-:W-:Y:S01]  /*0e80*/  NOP ;  /* 0x0000000000007918 */ /* 0x000fe20000000000 */
[----:B----4-:R-:W-:-:S13]  /*0e90*/  ISETP.NE.AND P0, PT, R0, 0x3, PT ;  /* 0x000000030000780c */ /* 0x010fda0003f05270 */
[----:B------:R-:W-:Y:S05]  /*0ea0*/  @P0 BRA `(.L_x_15) ;  /* 0x0000000000380947 */ /* 0x000fea0003800000 */
[----:B--2---:R-:W2:Y:S01]  /*0eb0*/  S2UR UR5, SR_CgaCtaId ;  /* 0x00000000000579c3 */ /* 0x004ea20000008800 */
[----:B---3--:R-:W-:Y:S01]  /*0ec0*/  UMOV UR4, 0x400 ;  /* 0x0000040000047882 */ /* 0x008fe20000000000 */
[----:B------:R-:W-:Y:S01]  /*0ed0*/  UMOV UR6, 0x20 ;  /* 0x0000002000067882 */ /* 0x000fe20000000000 */
[----:B------:R-:W-:Y:S01]  /*0ee0*/  ELECT P0, URZ, PT ;  /* 0x0000000000ff782f */ /* 0x000fe20003800000 */
[----:B------:R-:W-:-:S04]  /*0ef0*/  UIADD3 UR6, UPT, UPT, -UR6, 0x100000, URZ ;  /* 0x0010000006067890 */ /* 0x000fc8000fffe1ff */
[----:B------:R-:W-:Y:S02]  /*0f00*/  USHF.L.U32 UR7, UR6, 0xb, URZ ;  /* 0x0000000b06077899 */ /* 0x000fe400080006ff */
[----:B------:R-:W-:Y:S02]  /*0f10*/  USHF.L.U32 UR6, UR6, 0x1, URZ ;  /* 0x0000000106067899 */ /* 0x000fe400080006ff */
[----:B--2---:R-:W-:Y:S01]  /*0f20*/  ULEA UR4, UR5, UR4, 0x18 ;  /* 0x0000000405047291 */ /* 0x004fe2000f8ec0ff */
[----:B------:R-:W2:Y:S11]  /*0f30*/  FENCE.VIEW.ASYNC.S ;  /* 0x00000000000073c6 */ /* 0x000eb60000000000 */
[----:B--2---:R4:W2:Y:S01]  /*0f40*/  SYNCS.EXCH.64 URZ, [UR4+0x1c0], UR6 ;  /* 0x0001c00604ff75b2 */ /* 0x0048a20008000100 */
[----:B------:R4:W3:Y:S01]  /*0f50*/  SYNCS.EXCH.64 URZ, [UR4+0x1d0], UR6 ;  /* 0x0001d00604ff75b2 */ /* 0x0008e20008000100 */
[----:B------:R4:W1:Y:S01]  /*0f60*/  SYNCS.EXCH.64 URZ, [UR4+0x1c8], UR6 ;  /* 0x0001c80604ff75b2 */ /* 0x0008620008000100 */
[----:B------:R4:W1:Y:S02]  /*0f70*/  SYNCS.EXCH.64 URZ, [UR4+0x1d8], UR6 ;  /* 0x0001d80604ff75b2 */ /* 0x0008640008000100 */
[----:B----4-:R-:W-:Y:S01]  /*0f80*/  NOP ;  /* 0x0000000000007918 */ /* 0x010fe20000000000 */
.L_x_15:
[----:B---3--:R-:W3:Y:S01]  /*0f90*/  S2UR UR7, SR_CgaCtaId ;  /* 0x00000000000779c3 */ /* 0x008ee20000008800 */
[----:B------:R-:W-:Y:S01]  /*0fa0*/  VOTEU.ALL UP0, P1 ;  /* 0x0000000000ff7886 */ /* 0x000fe20000800000 */
[----:B--2---:R-:W-:Y:S01]  /*0fb0*/  UMOV UR4, 0x20 ;  /* 0x0000002000047882 */ /* 0x004fe20000000000 */
[----:B------:R-:W-:Y:S01]  /*0fc0*/  NOP ;  /* 0x0000000000007918 */ /* 0x000fe20000000000 */
[----:B------:R-:W-:Y:S01]  /*0fd0*/  LOP3.LUT R0, R131, 0x1f, RZ, 0xc0, !PT ;  /* 0x0000001f83007812 */ /* 0x000fe200078ec0ff */
[----:B------:R-:W-:Y:S01]  /*0fe0*/  UISETP.NE.AND UP4, UPT, UR13, URZ, UPT ;  /* 0x000000ff0d00728c */ /* 0x000fe2000bf85270 */
[----:B------:R-:W-:Y:S01]  /*0ff0*/  @!UP0 UMOV UR6, 0x400 ;  /* 0x0000040000068882 */ /* 0x000fe20000000000 */
[----:B------:R-:W-:-:S04]  /*1000*/  @!UP0 UIADD3 UR4, UPT, UPT, -UR4, 0x100000, URZ ;  /* 0x0010000004048890 */ /* 0x000fc8000fffe1ff */
[----:B------:R-:W-:Y:S02]  /*1010*/  @!UP0 USHF.L.U32 UR5, UR4, 0xb, URZ ;  /* 0x0000000b04058899 */ /* 0x000fe400080006ff */
[----:B------:R-:W-:Y:S02]  /*1020*/  @!UP0 USHF.L.U32 UR4, UR4, 0x1, URZ ;  /* 0x0000000104048899 */ /* 0x000fe400080006ff */
[----:B---3--:R-:W-:Y:S01]  /*1030*/  @!UP0 ULEA UR6, UR7, UR6, 0x18 ;  /* 0x0000000607068291 */ /* 0x008fe2000f8ec0ff */
[----:B------:R-:W2:Y:S01]  /*1040*/  LDCU UR7, c[0x0][0x36c] ;  /* 0x00006d80ff0777ac */ /* 0x000ea20008000800 */
[----:B------:R-:W-:Y:S01]  /*1050*/  VOTEU.ALL UP0, P1 ;  /* 0x0000000000ff7886 */ /* 0x000fe20000800000 */
[----:B------:R-:W3:Y:S09]  /*1060*/  FENCE.VIEW.ASYNC.S ;  /* 0x00000000000073c6 */ /* 0x000ef20000000000 */
[----:B---3--:R3:W4:Y:S01]  /*1070*/  @!UP0 SYNCS.EXCH.64 URZ, [UR6+0x1e0], UR4 ;  /* 0x0001e00406ff85b2 */ /* 0x0087220008000100 */
[----:B--2---:R-:W-:-:S09]  /*1080*/  UISETP.EQ.U32.AND UP5, UPT, UR7, 0x1, UPT ;  /* 0x000000010700788c */ /* 0x004fd2000bfa2070 */
[----:B---3--:R-:W-:Y:S05]  /*1090*/  BRA.U !UP5, `(.L_x_16) ;  /* 0x000000010d087547 */ /* 0x008fea000b800000 */
[----:B-1--4-:R-:W-:Y:S01]  /*10a0*/  UCGABAR_ARV ;  /* 0x00000000000079c7 */ /* 0x012fe20008000000 */
[----:B------:R-:W-:Y:S05]  /*10b0*/  BRA `(.L_x_17) ;  /* 0x0000000000047947 */ /* 0x000fea0003800000 */
.L_x_16:
[----:B-1--4-:R-:W-:Y:S01]  /*10c0*/  NOP ;  /* 0x0000000000007918 */ /* 0x012fe20000000000 */
.L_x_17:
[----:B------:R-:W1:Y:S01]  /*10d0*/  S2UR UR19, SR_CTAID.X ;  /* 0x00000000001379c3 */ /* 0x000e620000002500 */
[----:B------:R-:W-:-:S05]  /*10e0*/  CS2R.32 R3, SR_CgaSize ;  /* 0x0000000000037805 */ /* 0x000fca0000008a00 */
[----:B------:R-:W-:-:S05]  /*10f0*/  IMAD R3, R3, -0xa0, RZ ;  /* 0xffffff6003037824 */ /* 0x000fca00078e02ff */
[----:B------:R-:W-:-:S14]  /*1100*/  R2UR UR5, R3 ;  /* 0x00000000030572ca */ /* 0x000fdc00000e0000 */
[----:B------:R-:W2:Y:S01]  /*1110*/  LDCU UR5, c[0x0][UR5+0x2b0] ;  /* 0x00005600050577ac */ /* 0x000ea20008000800 */
[----:B------:R-:W-:-:S05]  /*1120*/  CS2R.32 R3, SR_CgaSize ;  /* 0x0000000000037805 */ /* 0x000fca0000008a00 */
[----:B------:R-:W-:-:S05]  /*1130*/  IMAD R3, R3, -0xa0, RZ ;  /* 0xffffff6003037824 */ /* 0x000fca00078e02ff */
[----:B------:R-:W-:-:S14]  /*1140*/  R2UR UR4, R3 ;  /* 0x00000000030472ca */ /* 0x000fdc00000e0000 */
[----:B------:R-:W3:Y:S01]  /*1150*/  LDCU UR4, c[0x0][UR4+0x2b4] ;  /* 0x00005680040477ac */ /* 0x000ee20008000800 */
[----:B------:R-:W4:Y:S01]  /*1160*/  S2UR UR7, SR_CTAID.Y ;  /* 0x00000000000779c3 */ /* 0x000f220000002600 */
[----:B------:R-:W3:Y:S01]  /*1170*/  LDCU UR18, c[0x0][0xb24] ;  /* 0x00016480ff1277ac */ /* 0x000ee20008000800 */
[----:B------:R-:W-:-:S05]  /*1180*/  CS2R.32 R3, SR_CgaSize ;  /* 0x0000000000037805 */ /* 0x000fca0000008a00 */
[----:B------:R-:W-:-:S05]  /*1190*/  IMAD R3, R3, -0xa0, RZ ;  /* 0xffffff6003037824 */ /* 0x000fca00078e02ff */
[----:B------:R-:W-:-:S14]  /*11a0*/  R2UR UR58, R3 ;  /* 0x00000000033a72ca */ /* 0x000fdc00000e0000 */
[----:B------:R-:W3:Y:S01]  /*11b0*/  LDCU UR58, c[0x0][UR58+0x2a0] ;  /* 0x000054003a3a77ac */ /* 0x000ee20008000800 */
[----:B------:R-:W3:Y:S01]  /*11c0*/  S2UR UR8, SR_CgaCtaId ;  /* 0x00000000000879c3 */ /* 0x000ee20000008800 */
[----:B------:R-:W-:-:S05]  /*11d0*/  CS2R.32 R3, SR_CgaSize ;  /* 0x0000000000037805 */ /* 0x000fca0000008a00 */
[----:B------:R-:W-:-:S05]  /*11e0*/  IMAD R3, R3, -0xa0, RZ ;  /* 0xffffff6003037824 */ /* 0x000fca00078e02ff */
[----:B------:R-:W-:-:S14]  /*11f0*/  R2UR UR55, R3 ;  /* 0x00000000033772ca */ /* 0x000fdc00000e0000 */
[----:B------:R-:W3:Y:S01]  /*1200*/  LDCU UR55, c[0x0][UR55+0x2a4] ;  /* 0x00005480373777ac */ /* 0x000ee20008000800 */
[----:B------:R-:W-:Y:S01]  /*1210*/  UISETP.GT.U32.AND UP0, UPT, UR33, 0xffff, UPT ;  /* 0x0000ffff2100788c */ /* 0x000fe2000bf04070 */
[----:B------:R-:W-:Y:S01]  /*1220*/  UMOV UR27, 0x5 ;  /* 0x00000005001b7882 */ /* 0x000fe20000000000 */
[----:B-1----:R-:W-:Y:S01]  /*1230*/  I2FP.F32.U32 R3, UR19 ;  /* 0x0000001300037c45 */ /* 0x002fe20008201000 */
[----:B------:R-:W1:Y:S01]  /*1240*/  S2UR UR36, SR_CTAID.Z ;  /* 0x00000000002479c3 */ /* 0x000e620000002700 */
[----:B------:R-:W1:Y:S03]  /*1250*/  LDCU UR40, c[0x0][0xb24] ;  /* 0x00016480ff2877ac */ /* 0x000e660008000800 */
[----:B--2---:R-:W-:Y:S01]  /*1260*/  FMUL R3, R3, UR5 ;  /* 0x0000000503037c20 */ /* 0x004fe20008400000 */
[----:B------:R-:W-:Y:S01]  /*1270*/  USEL UR5, UR33, 0xffff, !UP0 ;  /* 0x0000ffff21057887 */ /* 0x000fe2000c000000 */
[----:B----4-:R-:W-:Y:S01]  /*1280*/  I2FP.F32.U32 R2, UR7 ;  /* 0x0000000700027c45 */ /* 0x010fe20008201000 */
[----:B------:R-:W2:Y:S03]  /*1290*/  LDCU UR26, c[0x0][0xb30] ;  /* 0x00016600ff1a77ac */ /* 0x000ea60008000800 */
[----:B------:R-:W4:Y:S01]  /*12a0*/  F2I.U32.TRUNC.NTZ R3, R3 ;  /* 0x0000000300037305 */ /* 0x000f22000020f000 */
[----:B---3--:R-:W-:Y:S01]  /*12b0*/  FMUL R2, R2, UR4 ;  /* 0x0000000402027c20 */ /* 0x008fe20008400000 */
[----:B------:R-:W-:-:S02]  /*12c0*/  ULOP3.LUT UR24, UR5, 0xffff, URZ, 0xc0, !UPT ;  /* 0x0000ffff05187892 */ /* 0x000fc4000f8ec0ff */
[----:B------:R-:W-:Y:S02]  /*12d0*/  USHF.L.U32 UR28, UR8, 0xb, URZ ;  /* 0x0000000b081c7899 */ /* 0x000fe400080006ff */
[----:B------:R-:W-:Y:S02]  /*12e0*/  UISETP.GE.AND UP2, UPT, UR18, 0x1, UPT ;  /* 0x000000011200788c */ /* 0x000fe4000bf46270 */
[----:B------:R-:W3:Y:S01]  /*12f0*/  F2I.U32.TRUNC.NTZ R2, R2 ;  /* 0x0000000200027305 */ /* 0x000ee2000020f000 */
[----:B------:R-:W-:Y:S01]  /*1300*/  UMOV UR45, UR7 ;  /* 0x00000007002d7c82 */ /* 0x000fe20008000000 */
[----:B------:R-:W-:Y:S01]  /*1310*/  UMOV UR46, UR19 ;  /* 0x00000013002e7c82 */ /* 0x000fe20008000000 */
[----:B----4-:R-:W-:Y:S02]  /*1320*/  R2UR UR4, R3 ;  /* 0x00000000030472ca */ /* 0x010fe400000e0000 */
[----:B------:R-:W-:Y:S02]  /*1330*/  PRMT R3, RZ, 0x7610, R3 ;  /* 0x00007610ff037816 */ /* 0x000fe40000000003 */
[----:B---3--:R-:W-:-:S02]  /*1340*/  R2UR UR6, R2 ;  /* 0x00000000020672ca */ /* 0x008fc400000e0000 */
[----:B------:R-:W-:-:S07]  /*1350*/  PRMT R2, RZ, 0x7610, R2 ;  /* 0x00007610ff027816 */ /* 0x000fce0000000002 */
[----:B------:R-:W-:-:S04]  /*1360*/  UIADD3 UR5, UPT, UPT, -UR4, URZ, URZ ;  /* 0x000000ff04057290 */ /* 0x000fc8000fffe1ff */
[----:B------:R-:W-:Y:S02]  /*1370*/  UIMAD UR58, UR58, UR5, UR19 ;  /* 0x000000053a3a72a4 */ /* 0x000fe4000f8e0213 */
[----:B------:R-:W-:-:S04]  /*1380*/  UIADD3 UR4, UPT, UPT, -UR6, URZ, URZ ;  /* 0x000000ff06047290 */ /* 0x000fc8000fffe1ff */
[----:B------:R-:W-:Y:S01]  /*1390*/  UIMAD UR55, UR55, UR4, UR7 ;  /* 0x00000004373772a4 */ /* 0x000fe2000f8e0207 */
[----:B-12---:R-:W-:Y:S11]  /*13a0*/  BRA.U UP4, `(.L_x_18) ;  /* 0x00000001043c7547 */ /* 0x006ff6000b800000 */
[----:B------:R-:W-:Y:S02]  /*13b0*/  UISETP.GT.U32.AND UP0, UPT, UR58, 0x1, UPT ;  /* 0x000000013a00788c */ /* 0x000fe4000bf04070 */
[----:B------:R-:W-:Y:S02]  /*13c0*/  ULOP3.LUT UR4, UR58, 0xfffffffe, URZ, 0xc0, !UPT ;  /* 0xfffffffe3a047892 */ /* 0x000fe4000f8ec0ff */
[----:B------:R-:W-:Y:S02]  /*13d0*/  UISETP.NE.AND UP1, UPT, UR55, URZ, UP0 ;  /* 0x000000ff3700728c */ /* 0x000fe40008725270 */
[----:B------:R-:W-:Y:S02]  /*13e0*/  UISETP.NE.AND UP0, UPT, UR55, 0x1, UP0 ;  /* 0x000000013700788c */ /* 0x000fe40008705270 */
[----:B------:R-:W-:Y:S02]  /*13f0*/  USEL UR7, URZ, 0x1, UP1 ;  /* 0x00000001ff077887 */ /* 0x000fe40008800000 */
[----:B------:R-:W-:-:S02]  /*1400*/  USEL UR6, URZ, 0x4, UP0 ;  /* 0x00000004ff067887 */ /* 0x000fc40008000000 */
[----:B------:R-:W-:Y:S02]  /*1410*/  USEL UR5, URZ, 0x2, UP1 ;  /* 0x00000002ff057887 */ /* 0x000fe40008800000 */
[----:B------:R-:W-:Y:S02]  /*1420*/  ULEA UR4, UR55, UR4, 0x1 ;  /* 0x0000000437047291 */ /* 0x000fe4000f8e08ff */
[----:B------:R-:W-:Y:S02]  /*1430*/  USEL UR8, URZ, 0x8, UP0 ;  /* 0x00000008ff087887 */ /* 0x000fe40008000000 */
[----:B------:R-:W-:-:S03]  /*1440*/  UIADD3 UR5, UPT, UPT, UR5, UR6, UR7 ;  /* 0x0000000605057290 */ /* 0x000fc6000fffe007 */
[----:B------:R-:W-:Y:S01]  /*1450*/  UMOV UR6, 0x3 ;  /* 0x0000000300067882 */ /* 0x000fe20000000000 */
[----:B------:R-:W-:Y:S02]  /*1460*/  UIADD3 UR5, UPT, UPT, UR5, UR8, URZ ;  /* 0x0000000805057290 */ /* 0x000fe4000fffe0ff */
[----:B------:R-:W-:-:S04]  /*1470*/  USHF.L.U32 UR4, UR6, UR4, URZ ;  /* 0x0000000406047299 */ /* 0x000fc800080006ff */
[----:B------:R-:W-:Y:S02]  /*1480*/  MOV R3, UR5 ;  /* 0x0000000500037c02 */ /* 0x000fe40008000f00 */
[----:B------:R-:W-:Y:S02]  /*1490*/  MOV R2, UR4 ;  /* 0x0000000400027c02 */ /* 0x000fe40008000f00 */
.L_x_18:
[----:B------:R-:W-:Y:S05]  /*14a0*/  BRA.U !UP2, `(.L_x_19) ;  /* 0x000000010ad07547 */ /* 0x000fea000b800000 */
[----:B------:R-:W1:Y:S01]  /*14b0*/  LDCU.128 UR20, c[0x0][0xb10] ;  /* 0x00016200ff1477ac */ /* 0x000e620008000c00 */
[----:B------:R-:W2:Y:S01]  /*14c0*/  LDCU UR12, c[0x0][0x370] ;  /* 0x00006e00ff0c77ac */ /* 0x000ea20008000800 */
[----:B------:R-:W3:Y:S01]  /*14d0*/  LDCU UR5, c[0x0][0x374] ;  /* 0x00006e80ff0577ac */ /* 0x000ee20008000800 */
[----:B------:R-:W4:Y:S01]  /*14e0*/  LDCU UR25, c[0x0][0xb0c] ;  /* 0x00016180ff1977ac */ /* 0x000f220008000800 */
[----:B------:R-:W4:Y:S01]  /*14f0*/  LDCU UR4, c[0x0][0xb20] ;  /* 0x00016400ff0477ac */ /* 0x000f220008000800 */
[----:B------:R-:W4:Y:S01]  /*1500*/  LDCU.64 UR16, c[0x0][0xb28] ;  /* 0x00016500ff1077ac */ /* 0x000f220008000a00 */
[----:B-1----:R-:W-:Y:S02]  /*1510*/  UISETP.NE.AND UP0, UPT, UR22, 0x1, UPT ;  /* 0x000000011600788c */ /* 0x002fe4000bf05270 */
[----:B---3--:R-:W-:Y:S02]  /*1520*/  UIMAD.WIDE.U32 UR6, UR5, UR23, URZ ;  /* 0x00000017050672a5 */ /* 0x008fe4000f8e00ff */
[----:B--2---:R-:W-:-:S02]  /*1530*/  UIMAD.WIDE.U32 UR8, UR12, UR20, URZ ;  /* 0x000000140c0872a5 */ /* 0x004fc4000f8e00ff */
[----:B----4-:R-:W-:Y:S02]  /*1540*/  UISETP.NE.AND UP1, UPT, UR25, 0x1, UPT ;  /* 0x000000011900788c */ /* 0x010fe4000bf25270 */
[----:B------:R-:W-:Y:S01]  /*1550*/  UISETP.NE.AND UP2, UPT, UR18, 0x1, UPT ;  /* 0x000000011200788c */ /* 0x000fe2000bf45270 */
[----:B------:R-:W-:Y:S02]  /*1560*/  UMOV UR6, UR7 ;  /* 0x0000000700067c82 */ /* 0x000fe40008000000 */
[----:B------:R-:W-:Y:S01]  /*1570*/  UMOV UR8, UR9 ;  /* 0x0000000900087c82 */ /* 0x000fe20008000000 */
[----:B------:R-:W-:Y:S02]  /*1580*/  @UP0 USHF.R.U32.HI UR5, URZ, UR4, UR6 ;  /* 0x00000004ff050299 */ /* 0x000fe40008011606 */
[----:B------:R-:W-:Y:S02]  /*1590*/  UIMAD.WIDE.U32 UR14, UR45, UR23, URZ ;  /* 0x000000172d0e72a5 */ /* 0x000fe4000f8e00ff */
[----:B------:R-:W-:-:S02]  /*15a0*/  UIMAD.WIDE.U32 UR6, UR5, UR16, URZ ;  /* 0x00000010050672a5 */ /* 0x000fc4000f8e00ff */
[----:B------:R-:W-:Y:S02]  /*15b0*/  @UP1 USHF.R.U32.HI UR12, URZ, UR21, UR8 ;  /* 0x00000015ff0c1299 */ /* 0x000fe40008011608 */
[----:B------:R-:W-:Y:S02]  /*15c0*/  UIMAD.WIDE.U32 UR10, UR19, UR20, URZ ;  /* 0x00000014130a72a5 */ /* 0x000fe4000f8e00ff */
[----:B------:R-:W-:Y:S01]  /*15d0*/  UIMAD.WIDE.U32 UR8, UR12, UR16, URZ ;  /* 0x000000100c0872a5 */ /* 0x000fe2000f8e00ff */
[----:B------:R-:W-:Y:S01]  /*15e0*/  UMOV UR14, UR15 ;  /* 0x0000000f000e7c82 */ /* 0x000fe20008000000 */
[----:B------:R-:W-:Y:S01]  /*15f0*/  UMOV UR6, UR7 ;  /* 0x0000000700067c82 */ /* 0x000fe20008000000 */
[----:B------:R-:W-:Y:S02]  /*1600*/  USHF.R.U32.HI UR14, URZ, UR4, UR14 ;  /* 0x00000004ff0e7299 */ /* 0x000fe4000801160e */
[----:B------:R-:W-:Y:S01]  /*1610*/  @UP2 USHF.R.U32.HI UR5, URZ, UR17, UR6 ;  /* 0x00000011ff052299 */ /* 0x000fe20008011606 */
[----:B------:R-:W-:-:S02]  /*1620*/  UMOV UR10, UR11 ;  /* 0x0000000b000a7c82 */ /* 0x000fc40008000000 */
[----:B------:R-:W-:Y:S01]  /*1630*/  UMOV UR6, UR9 ;  /* 0x0000000900067c82 */ /* 0x000fe20008000000 */
[----:B------:R-:W-:Y:S02]  /*1640*/  USHF.R.U32.HI UR10, URZ, UR21, UR10 ;  /* 0x00000015ff0a7299 */ /* 0x000fe4000801160a */
[----:B------:R-:W-:Y:S02]  /*1650*/  @UP2 USHF.R.U32.HI UR12, URZ, UR17, UR6 ;  /* 0x00000011ff0c2299 */ /* 0x000fe40008011606 */
[----:B------:R-:W-:Y:S02]  /*1660*/  USEL UR4, UR45, UR14, !UP0 ;  /* 0x0000000e2d047287 */ /* 0x000fe4000c000000 */
[----:B------:R-:W-:Y:S02]  /*1670*/  UIMAD UR6, UR5, UR18, URZ ;  /* 0x00000012050672a4 */ /* 0x000fe4000f8e02ff */
[----:B------:R-:W-:Y:S02]  /*1680*/  USEL UR5, UR19, UR10, !UP1 ;  /* 0x0000000a13057287 */ /* 0x000fe4000c800000 */
[----:B------:R-:W-:-:S02]  /*1690*/  UIMAD UR8, UR12, UR18, URZ ;  /* 0x000000120c0872a4 */ /* 0x000fc4000f8e02ff */
[----:B------:R-:W-:Y:S02]  /*16a0*/  UISETP.GE.AND UP0, UPT, UR4, UR6, UPT ;  /* 0x000000060400728c */ /* 0x000fe4000bf06270 */
[----:B------:R-:W-:Y:S02]  /*16b0*/  UIMAD.WIDE.U32 UR6, UR4, UR16, URZ ;  /* 0x00000010040672a5 */ /* 0x000fe4000f8e00ff */
[----:B------:R-:W-:Y:S02]  /*16c0*/  UISETP.GE.OR UP0, UPT, UR5, UR8, UP0 ;  /* 0x000000080500728c */ /* 0x000fe40008706670 */
[----:B------:R-:W-:Y:S02]  /*16d0*/  UIMAD.WIDE.U32 UR8, UR5, UR16, URZ ;  /* 0x00000010050872a5 */ /* 0x000fe4000f8e00ff */
[----:B------:R-:W-:Y:S02]  /*16e0*/  USHF.R.U32.HI UR7, URZ, UR17, UR7 ;  /* 0x00000011ff077299 */ /* 0x000fe40008011607 */
[----:B------:R-:W-:-:S02]  /*16f0*/  UIADD3 UR10, UPT, UPT, -UR4, URZ, URZ ;  /* 0x000000ff040a7290 */ /* 0x000fc4000fffe1ff */
[----:B------:R-:W-:Y:S02]  /*1700*/  USEL UR7, UR4, UR7, !UP2 ;  /* 0x0000000704077287 */ /* 0x000fe4000d000000 */
[----:B------:R-:W-:Y:S01]  /*1710*/  UIADD3 UR46, UPT, UPT, -UR5, URZ, URZ ;  /* 0x000000ff052e7290 */ /* 0x000fe2000fffe1ff */
[----:B------:R-:W-:Y:S01]  /*1720*/  @!UP0 UMOV UR6, UR9 ;  /* 0x0000000900068c82 */ /* 0x000fe20008000000 */
[----:B------:R-:W-:Y:S02]  /*1730*/  UIADD3 UR8, UPT, UPT, -UR7, URZ, URZ ;  /* 0x000000ff07087290 */ /* 0x000fe4000fffe1ff */
[----:B------:R-:W-:Y:S02]  /*1740*/  @!UP0 USHF.R.U32.HI UR6, URZ, UR17, UR6 ;  /* 0x00000011ff068299 */ /* 0x000fe40008011606 */
[----:B------:R-:W-:Y:S02]  /*1750*/  UIMAD UR8, UR18, UR8, UR4 ;  /* 0x00000008120872a4 */ /* 0x000fe4000f8e0204 */
[----:B------:R-:W-:-:S02]  /*1760*/  @!UP0 USEL UR6, UR5, UR6, !UP2 ;  /* 0x0000000605068287 */ /* 0x000fc4000d000000 */
[----:B------:R-:W-:Y:S02]  /*1770*/  UIMAD UR45, UR22, UR10, UR45 ;  /* 0x0000000a162d72a4 */ /* 0x000fe4000f8e022d */
[----:B------:R-:W-:Y:S02]  /*1780*/  @!UP0 UIADD3 UR7, UPT, UPT, UR7, -UR6, URZ ;  /* 0x8000000607078290 */ /* 0x000fe4000fffe0ff */
[----:B------:R-:W-:Y:S02]  /*1790*/  @!UP0 UIMAD UR6, UR8, UR12, UR6 ;  /* 0x0000000c080682a4 */ /* 0x000fe4000f8e0206 */
[----:B------:R-:W-:Y:S02]  /*17a0*/  @!UP0 UIMAD UR4, UR7, UR18, UR5 ;  /* 0x00000012070482a4 */ /* 0x000fe4000f8e0205 */
[----:B------:R-:W-:Y:S02]  /*17b0*/  UIMAD UR46, UR25, UR46, UR19 ;  /* 0x0000002e192e72a4 */ /* 0x000fe4000f8e0213 */
[----:B------:R-:W-:Y:S01]  /*17c0*/  UIMAD UR45, UR4, UR22, UR45 ;  /* 0x00000016042d72a4 */ /* 0x000fe2000f8e022d */
[----:B------:R-:W-:-:S02]  /*17d0*/  @!UP0 UMOV UR5, UR6 ;  /* 0x0000000600058c82 */ /* 0x000fc40008000000 */
[----:B------:R-:W-:-:S12]  /*17e0*/  UIMAD UR46, UR5, UR25, UR46 ;  /* 0x00000019052e72a4 */ /* 0x000fd8000f8e022e */
.L_x_19:
[----:B------:R-:W-:Y:S02]  /*17f0*/  UISETP.NE.AND UP1, UPT, UR26, 0x1, UPT ;  /* 0x000000011a00788c */ /* 0x000fe4000bf25270 */
[----:B------:R-:W-:Y:S02]  /*1800*/  UISETP.NE.AND UP0, UPT, UR13, 0x2, UPT ;  /* 0x000000020d00788c */ /* 0x000fe4000bf05270 */
[----:B------:R-:W-:Y:S02]  /*1810*/  ULOP3.LUT UR28, UR28, 0x1000, URZ, 0xc0, !UPT ;  /* 0x000010001c1c7892 */ /* 0x000fe4000f8ec0ff */
[----:B------:R-:W-:-:S03]  /*1820*/  USHF.L.U32 UR24, UR27, UR24, URZ ;  /* 0x000000181b187299 */ /* 0x000fc600080006ff */
[----:B------:R-:W-:Y:S09]  /*1830*/  BRA.U UP1, `(.L_x_20) ;  /* 0x0000000101447547 */ /* 0x000ff2000b800000 */
[----:B------:R-:W1:Y:S01]  /*1840*/  LDCU.128 UR8, c[0x0][0xb10] ;  /* 0x00016200ff0877ac */ /* 0x000e620008000c00 */
[----:B------:R-:W2:Y:S01]  /*1850*/  LDCU UR12, c[0x0][0xb0c] ;  /* 0x00016180ff0c77ac */ /* 0x000ea20008000800 */
[----:B------:R-:W3:Y:S01]  /*1860*/  LDCU UR14, c[0x0][0xb20] ;  /* 0x00016400ff0e77ac */ /* 0x000ee20008000800 */
[----:B-1----:R-:W-:Y:S02]  /*1870*/  UIMAD.WIDE.U32 UR6, UR46, UR8, URZ ;  /* 0x000000082e0672a5 */ /* 0x002fe4000f8e00ff */
[----:B------:R-:W-:Y:S02]  /*1880*/  UIMAD.WIDE.U32 UR4, UR45, UR11, URZ ;  /* 0x0000000b2d0472a5 */ /* 0x000fe4000f8e00ff */
[----:B--2---:R-:W-:Y:S02]  /*1890*/  UISETP.NE.AND UP2, UPT, UR12, 0x1, UPT ;  /* 0x000000010c00788c */ /* 0x004fe4000bf45270 */
[----:B------:R-:W-:Y:S01]  /*18a0*/  UISETP.NE.AND UP1, UPT, UR10, 0x1, UPT ;  /* 0x000000010a00788c */ /* 0x000fe2000bf25270 */
[----:B------:R-:W-:-:S02]  /*18b0*/  UMOV UR6, UR7 ;  /* 0x0000000700067c82 */ /* 0x000fc40008000000 */
[----:B------:R-:W-:Y:S01]  /*18c0*/  UMOV UR4, UR5 ;  /* 0x0000000500047c82 */ /* 0x000fe20008000000 */
[----:B------:R-:W-:Y:S02]  /*18d0*/  USHF.R.U32.HI UR6, URZ, UR9, UR6 ;  /* 0x00000009ff067299 */ /* 0x000fe40008011606 */
[----:B---3--:R-:W-:Y:S02]  /*18e0*/  USHF.R.U32.HI UR4, URZ, UR14, UR4 ;  /* 0x0000000eff047299 */ /* 0x008fe40008011604 */
[----:B------:R-:W-:Y:S02]  /*18f0*/  USEL UR5, UR46, UR6, !UP2 ;  /* 0x000000062e057287 */ /* 0x000fe4000d000000 */
[----:B------:R-:W-:-:S04]  /*1900*/  USEL UR4, UR45, UR4, !UP1 ;  /* 0x000000042d047287 */ /* 0x000fc8000c800000 */
[----:B------:R-:W-:Y:S02]  /*1910*/  UIADD3 UR6, UPT, UPT, -UR4, UR5, URZ ;  /* 0x0000000504067290 */ /* 0x000fe4000fffe1ff */
[----:B------:R-:W-:Y:S02]  /*1920*/  UIADD3 UR4, UPT, UPT, UR4, -UR5, URZ ;  /* 0x8000000504047290 */ /* 0x000fe4000fffe0ff */
[----:B------:R-:W-:Y:S02]  /*1930*/  UIMAD UR45, UR6, UR10, UR45 ;  /* 0x0000000a062d72a4 */ /* 0x000fe4000f8e022d */
[----:B------:R-:W-:-:S12]  /*1940*/  UIMAD UR46, UR4, UR12, UR46 ;  /* 0x0000000c042e72a4 */ /* 0x000fd8000f8e022e */
.L_x_20:
[----:B------:R-:W-:Y:S05]  /*1950*/  BRA.U !UP5, `(.L_x_21) ;  /* 0x000000010d0c7547 */ /* 0x000fea000b800000 */
[----:B------:R-:W-:Y:S01]  /*1960*/  UCGABAR_WAIT ;  /* 0x0000000000007dc7 */ /* 0x000fe20008000000 */
[----:B------:R-:W-:Y:S01]  /*1970*/  CCTL.IVALL ;  /* 0x00000000ff00798f */ /* 0x000fe20002000000 */
[----:B------:R-:W-:Y:S05]  /*1980*/  BRA `(.L_x_22) ;  /* 0x0000000000047947 */ /* 0x000fea0003800000 */
.L_x_21:
[----:B------:R-:W-:Y:S06]  /*1990*/  BAR.SYNC.DEFER_BLOCKING 0x0 ;  /* 0x0000000000007b1d */ /* 0x000fec0000010000 */
.L_x_22:
[----:B------:R-:W-:Y:S05]  /*19a0*/  BRA.U UP0, `(.L_x_23) ;  /* 0x0000001d00207547 */ /* 0x000fea000b800000 */
[----:B------:R-:W1:Y:S01]  /*19b0*/  LDCU UR6, c[0x0][0x38c] ;  /* 0x00007180ff0677ac */ /* 0x000e620008000800 */
[----:B------:R-:W2:Y:S01]  /*19c0*/  S2UR UR8, SR_CgaCtaId ;  /* 0x00000000000879c3 */ /* 0x000ea20000008800 */
[----:B------:R-:W-:Y:S01]  /*19d0*/  PLOP3.LUT P1, PT, PT, PT, UP3, 0x80, 0x8 ;  /* 0x000000000008781c */ /* 0x000fe20003f2f038 */
[----:B------:R-:W-:Y:S01]  /*19e0*/  IMAD.MOV.U32 R12, RZ, RZ, 0x1 ;  /* 0x00000001ff0c7424 */ /* 0x000fe200078e00ff */
[----:B------:R-:W-:Y:S01]  /*19f0*/  USHF.L.U32 UR47, UR19, 0x7, URZ ;  /* 0x00000007132f7899 */ /* 0x000fe200080006ff */
[----:B------:R-:W-:Y:S01]  /*1a00*/  ISETP.NE.AND P2, PT, R0, RZ, P3 ;  /* 0x000000ff0000720c */ /* 0x000fe20001f45270 */
[----:B------:R-:W-:Y:S01]  /*1a10*/  UMOV UR7, 0x400 ;  /* 0x0000040000077882 */ /* 0x000fe20000000000 */
[----:B------:R-:W-:Y:S01]  /*1a20*/  UISETP.NE.AND UP1, UPT, UR13, URZ, UPT ;  /* 0x000000ff0d00728c */ /* 0x000fe2000bf25270 */
[----:B------:R-:W-:Y:S01]  /*1a30*/  PLOP3.LUT P1, PT, P1, PT, PT, 0x8, 0x80 ;  /* 0x000000000080781c */ /* 0x000fe20000f2e170 */
[----:B------:R-:W-:Y:S01]  /*1a40*/  USHF.L.U32 UR44, UR19, 0x5, URZ ;  /* 0x00000005132c7899 */ /* 0x000fe200080006ff */
[----:B------:R-:W-:Y:S01]  /*1a50*/  CS2R R10, SRZ ;  /* 0x00000000000a7805 */ /* 0x000fe2000001ff00 */
[----:B------:R-:W-:Y:S01]  /*1a60*/  ULOP3.LUT UR47, UR47, 0x80, URZ, 0xc0, !UPT ;  /* 0x000000802f2f7892 */ /* 0x000fe2000f8ec0ff */
[----:B------:R-:W-:Y:S01]  /*1a70*/  IMAD.MOV.U32 R9, RZ, RZ, RZ ;  /* 0x000000ffff097224 */ /* 0x000fe200078e00ff */
[----:B------:R-:W3:Y:S01]  /*1a80*/  LDCU UR39, c[0x0][0x370] ;  /* 0x00006e00ff2777ac */ /* 0x000ee20008000800 */
[----:B------:R-:W-:Y:S01]  /*1a90*/  IMAD.MOV.U32 R8, RZ, RZ, 0x1 ;  /* 0x00000001ff087424 */ /* 0x000fe200078e00ff */
[----:B------:R-:W4:Y:S01]  /*1aa0*/  LDCU.64 UR26, c[0x0][0x348] ;  /* 0x00006900ff1a77ac */ /* 0x000f220008000a00 */
[----:B-1----:R-:W-:-:S02]  /*1ab0*/  UIADD3 UR5, UPT, UPT, UR6, 0x3f, URZ ;  /* 0x0000003f06057890 */ /* 0x002fc4000fffe0ff */
[----:B------:R-:W-:Y:S02]  /*1ac0*/  UIADD3 UR49, UPT, UPT, UR6, 0x7e, URZ ;  /* 0x0000007e06317890 */ /* 0x000fe4000fffe0ff */
[----:B------:R-:W-:Y:S02]  /*1ad0*/  USHF.R.S32.HI UR4, URZ, 0x1f, UR5 ;  /* 0x0000001fff047899 */ /* 0x000fe40008011405 */
[----:B--2---:R-:W-:Y:S02]  /*1ae0*/  ULEA UR13, UR8, UR7, 0x18 ;  /* 0x00000007080d7291 */ /* 0x004fe4000f8ec0ff */
[----:B------:R-:W-:Y:S02]  /*1af0*/  ULEA.HI UR4, UR4, UR5, URZ, 0x6 ;  /* 0x0000000504047291 */ /* 0x000fe4000f8f30ff */
[----:B------:R-:W-:Y:S02]  /*1b00*/  UIADD3 UR5, UPT, UPT, UR6, -0x1, URZ ;  /* 0xffffffff06057890 */ /* 0x000fe4000fffe0ff */
[----:B------:R-:W-:-:S02]  /*1b10*/  USHF.R.S32.HI UR42, URZ, 0x6, UR4 ;  /* 0x00000006ff2a7899 */ /* 0x000fc40008011404 */
[----:B------:R-:W-:Y:S02]  /*1b20*/  UISETP.GE.U32.AND UP2, UPT, UR5, -0x7f, UPT ;  /* 0xffffff810500788c */ /* 0x000fe4000bf46070 */
[----:B------:R-:W-:Y:S01]  /*1b30*/  UISETP.LT.U32.AND UP0, UPT, UR42, 0x14, UPT ;  /* 0x000000142a00788c */ /* 0x000fe2000bf01070 */
[----:B------:R-:W1:Y:S03]  /*1b40*/  LDCU UR38, c[0x0][0x374] ;  /* 0x00006e80ff2677ac */ /* 0x000e660008000800 */
[----:B------:R-:W-:Y:S02]  /*1b50*/  USEL UR41, UR42, 0x14, UP0 ;  /* 0x000000142a297887 */ /* 0x000fe40008000000 */
[----:B------:R-:W-:Y:S02]  /*1b60*/  ULOP3.LUT UR44, UR44, 0x20, URZ, 0xc0, !UPT ;  /* 0x000000202c2c7892 */ /* 0x000fe4000f8ec0ff */
[----:B------:R-:W-:-:S02]  /*1b70*/  UIADD3 UR4, UPT, UPT, UR41, -0x1, URZ ;  /* 0xffffffff29047890 */ /* 0x000fc4000fffe0ff */
[----:B------:R-:W-:Y:S02]  /*1b80*/  @UP2 UIADD3 UR4, UPT, UPT, UR41, URZ, URZ ;  /* 0x000000ff29042290 */ /* 0x000fe4000fffe0ff */
[----:B------:R-:W-:Y:S02]  /*1b90*/  USEL UR21, UR34, 0x2, UP1 ;  /* 0x0000000222157887 */ /* 0x000fe40008800000 */
[----:B------:R-:W-:Y:S02]  /*1ba0*/  UIADD3 UR30, UPT, UPT, UR13, 0x4600, UR28 ;  /* 0x000046000d1e7890 */ /* 0x000fe4000fffe01c */
[----:B------:R-:W-:Y:S02]  /*1bb0*/  ULEA.HI UR47, UR28, UR47, URZ, 0x1a ;  /* 0x0000002f1c2f7291 */ /* 0x000fe4000f8fd0ff */
[----:B------:R-:W-:Y:S02]  /*1bc0*/  UIADD3 UR48, UPT, UPT, UR42, -UR41, URZ ;  /* 0x800000292a307290 */ /* 0x000fe4000fffe0ff */
[----:B------:R-:W-:-:S02]  /*1bd0*/  UIADD3 UR29, UPT, UPT, UR4, 0x1, URZ ;  /* 0x00000001041d7890 */ /* 0x000fc4000fffe0ff */
[----:B------:R-:W-:Y:S01]  /*1be0*/  UIADD3 UR43, UPT, UPT, -UR4, URZ, URZ ;  /* 0x000000ff042b7290 */ /* 0x000fe2000fffe1ff */
[----:B-1-34-:R-:W-:-:S11]  /*1bf0*/  UMOV UR6, URZ ;  /* 0x000000ff00067c82 */ /* 0x01afd60008000000 */
.L_x_43:
[----:B------:R-:W1:Y:S02]  /*1c00*/  S2UR UR4, SR_CgaCtaId ;  /* 0x00000000000479c3 */ /* 0x000e640000008800 */
[----:B-1----:R-:W-:-:S09]  /*1c10*/  UISETP.NE.AND UP0, UPT, UR4, URZ, UPT ;  /* 0x000000ff0400728c */ /* 0x002fd2000bf05270 */
[----:B------:R-:W-:Y:S05]  /*1c20*/  BRA.U UP0, `(.L_x_24) ;  /* 0x0000000100287547 */ /* 0x000fea000b800000 */
[----:B------:R-:W-:Y:S02]  /*1c30*/  LEA R0, R9, UR13, 0x3 ;  /* 0x0000000d09007c11 */ /* 0x000fe4000f8e18ff */
[----:B------:R-:W-:-:S04]  /*1c40*/  SHF.L.U32 R2, R8, 0x1f, RZ ;  /* 0x0000001f08027819 */ /* 0x000fc800000006ff */
[----:B------:R-:W1:Y:S02]  /*1c50*/  SYNCS.PHASECHK.TRANS64.TRYWAIT P0, [R0+URZ+0x1d0], R2 ;  /* 0x0001d002000075a7 */ /* 0x000e6400080011ff */
[----:B-1----:R-:W-:Y:S05]  /*1c60*/  @!P0 BRA `(.L_x_25) ;  /* 0x0000006400188947 */ /* 0x002fea0003800000 */
.L_x_130:
[----:B------:R-:W-:Y:S01]  /*1c70*/  VIADD R9, R9, 0x1 ;  /* 0x0000000109097836 */ /* 0x000fe20000000000 */
[----:B------:R1:W-:Y:S04]  /*1c80*/  SYNCS.ARRIVE.TRANS64.A1T0 RZ, [R0+URZ+0x1c0], RZ ;  /* 0x0001c0ff00ff79a7 */ /* 0x0003e800081000ff */
[----:B------:R-:W-:-:S04]  /*1c90*/  ISETP.NE.AND P0, PT, R9, 0x2, PT ;  /* 0x000000020900780c */ /* 0x000fc80003f05270 */
[----:B------:R-:W-:Y:S02]  /*1ca0*/  SEL R9, R9, RZ, P0 ;  /* 0x000000ff09097207 */ /* 0x000fe40000000000 */
[----:B-1----:R-:W-:-:S04]  /*1cb0*/  SEL R0, RZ, 0x1, P0 ;  /* 0x00000001ff007807 */ /* 0x002fc80000000000 */
[----:B------:R-:W-:-:S07]  /*1cc0*/  LOP3.LUT R8, R8, R0, RZ, 0x3c, !PT ;  /* 0x0000000008087212 */ /* 0x000fce00078e3cff */
.L_x_24:
[----:B------:R-:W-:Y:S01]  /*1cd0*/  ULEA UR4, UR6, UR13, 0x3 ;  /* 0x0000000d06047291 */ /* 0x000fe2000f8e18ff */
[----:B------:R-:W-:Y:S01]  /*1ce0*/  SHF.L.U32 R0, R12, 0x1f, RZ ;  /* 0x0000001f0c007819 */ /* 0x000fe200000006ff */
[----:B------:R-:W-:Y:S02]  /*1cf0*/  UISETP.GE.U32.AND UP0, UPT, UR49, 0x7f, UPT ;  /* 0x0000007f3100788c */ /* 0x000fe4000bf06070 */
[----:B------:R-:W-:Y:S01]  /*1d00*/  ULEA UR11, UR45, UR44, 0x6 ;  /* 0x0000002c2d0b7291 */ /* 0x000fe2000f8e30ff */
[----:B------:R-:W-:-:S04]  /*1d10*/  UMOV UR7, URZ ;  /* 0x000000ff00077c82 */ /* 0x000fc80008000000 */
[----:B------:R1:W2:Y:S01]  /*1d20*/  SYNCS.PHASECHK.TRANS64.TRYWAIT P0, [UR4+0xa0], R0 ;  /* 0x0000a000ff0075a7 */ /* 0x0002a20008001104 */
[----:B------:R-:W-:-:S04]  /*1d30*/  ULEA.HI UR4, UR46, UR46, URZ, 0x1 ;  /* 0x0000002e2e047291 */ /* 0x000fc8000f8f08ff */
[----:B------:R-:W-:-:S04]  /*1d40*/  USHF.L.U32 UR4, UR4, 0x7, URZ ;  /* 0x0000000704047899 */ /* 0x000fc800080006ff */
[----:B------:R-:W-:-:S04]  /*1d50*/  ULOP3.LUT UR35, UR4, 0xffffff00, URZ, 0xc0, !UPT ;  /* 0xffffff0004237892 */ /* 0x000fc8000f8ec0ff */
[----:B------:R-:W-:Y:S01]  /*1d60*/  UIADD3 UR35, UPT, UPT, UR47, UR35, URZ ;  /* 0x000000232f237290 */ /* 0x000fe2000fffe0ff */
[----:B------:R-:W-:Y:S11]  /*1d70*/  BRA.U !UP0, `(.L_x_26) ;  /* 0x0000000108c47547 */ /* 0x000ff6000b800000 */
[----:B------:R-:W-:Y:S01]  /*1d80*/  UMOV UR16, UR43 ;  /* 0x0000002b00107c82 */ /* 0x000fe20008000000 */
[----:B------:R-:W-:Y:S01]  /*1d90*/  UMOV UR4, UR6 ;  /* 0x0000000600047c82 */ /* 0x000fe20008000000 */
[----:B------:R-:W-:-:S05]  /*1da0*/  UMOV UR34, URZ ;  /* 0x000000ff00227c82 */ /* 0x000fca0008000000 */
.L_x_32:
[----:B------:R-:W-:Y:S01]  /*1db0*/  ULEA UR33, UR4, UR13, 0x3 ;  /* 0x0000000d04217291 */ /* 0x000fe2000f8e18ff */
[----:B------:R-:W-:Y:S01]  /*1dc0*/  @P3 MOV R2, 0x5000 ;  /* 0x0000500000023802 */ /* 0x000fe20000000f00 */
[----:B--234-:R-:W-:Y:S10]  /*1dd0*/  @P0 BRA `(.L_x_27) ;  /* 0x00000000000c0947 */ /* 0x01cff40003800000 */
[----:B------:R-:W-:-:S04]  /*1de0*/  SHF.L.U32 R3, R12, 0x1f, RZ ;  /* 0x0000001f0c037819 */ /* 0x000fc800000006ff */
[----:B------:R-:W2:Y:S02]  /*1df0*/  SYNCS.PHASECHK.TRANS64.TRYWAIT P0, [UR33+0xa0], R3 ;  /* 0x0000a003ff0075a7 */ /* 0x000ea40008001121 */
[----:B--2---:R-:W-:Y:S05]  /*1e00*/  @!P0 BRA `(.L_x_28) ;  /* 0x0000006000c48947 */ /* 0x004fea0003800000 */
.L_x_27:
[----:B------:R2:W-:Y:S01]  /*1e10*/  @P3 SYNCS.ARRIVE.TRANS64 RZ, [UR33], R2 ;  /* 0x00000002ffff39a7 */ /* 0x0005e20008000021 */
[----:B------:R-:W-:Y:S02]  /*1e20*/  ULOP3.LUT UR5, UR21, 0x2, URZ, 0xfc, !UPT ;  /* 0x0000000215057892 */ /* 0x000fe4000f8efcff */
[----:B------:R-:W-:Y:S02]  /*1e30*/  UIADD3 UR16, UPT, UPT, UR16, 0x1, URZ ;  /* 0x0000000110107890 */ /* 0x000fe4000fffe0ff */
[----:B------:R-:W-:Y:S02]  /*1e40*/  UISETP.NE.AND UP0, UPT, UR5, 0x2, UPT ;  /* 0x000000020500788c */ /* 0x000fe4000bf05270 */
[----:B------:R-:W-:-:S07]  /*1e50*/  UISETP.NE.AND UP2, UPT, UR16, 0x1, UPT ;  /* 0x000000011000788c */ /* 0x000fce000bf45270 */
[----:B------:R-:W-:Y:S05]  /*1e60*/  BRA.U UP0, `(.L_x_29) ;  /* 0x0000000100047547 */ /* 0x000fea000b800000 */
[----:B------:R-:W-:Y:S05]  /*1e70*/  BPT.TRAP 0x1 ;  /* 0x000000040000795c */ /* 0x000fea0000300000 */
.L_x_29:
[----:B------:R-:W-:Y:S04]  /*1e80*/  BSSY.RECONVERGENT B0, `(.L_x_30) ;  /* 0x0000003000007945 */ /* 0x000fe80003800200 */
[----:B------:R-:W-:Y:S05]  /*1e90*/  @!P2 BRA `(.L_x_31) ;  /* 0x000000000004a947 */ /* 0x000fea0003800000 */
[----:B------:R-:W-:Y:S05]  /*1ea0*/  BPT.TRAP 0x1 ;  /* 0x000000040000795c */ /* 0x000fea0000300000 */
.L_x_31:
[----:B------:R-:W-:Y:S05]  /*1eb0*/  BSYNC.RECONVERGENT B0 ;  /* 0x0000000000007941 */ /* 0x000fea0003800200 */
.L_x_30:
[----:B------:R-:W-:Y:S02]  /*1ec0*/  UIADD3 UR5, UPT, UPT, UR4, 0x1, URZ ;  /* 0x0000000104057890 */ /* 0x000fe4000fffe0ff */
[----:B------:R-:W-:Y:S02]  /*1ed0*/  ULEA UR32, UR4, UR28, 0xd ;  /* 0x0000001c04207291 */ /* 0x000fe4000f8e68ff */
[----:B------:R-:W-:Y:S02]  /*1ee0*/  UISETP.NE.AND UP0, UPT, UR5, 0x14, UPT ;  /* 0x000000140500788c */ /* 0x000fe4000bf05270 */
[----:B------:R-:W-:Y:S02]  /*1ef0*/  UIADD3 UR14, UP1, UPT, UR26, 0x80, URZ ;  /* 0x000000801a0e7890 */ /* 0x000fe4000ff3e0ff */
[----:B------:R-:W-:Y:S02]  /*1f00*/  USEL UR7, URZ, 0x1, UP0 ;  /* 0x00000001ff077887 */ /* 0x000fe40008000000 */
[----:B------:R-:W-:-:S02]  /*1f10*/  USEL UR6, UR5, URZ, UP0 ;  /* 0x000000ff05067287 */ /* 0x000fc40008000000 */
[----:B------:R-:W-:Y:S02]  /*1f20*/  ULEA UR8, UR4, UR13, 0xb ;  /* 0x0000000d04087291 */ /* 0x000fe4000f8e58ff */
[----:B------:R-:W-:Y:S01]  /*1f30*/  ULEA UR5, UR6, UR13, 0x3 ;  /* 0x0000000d06057291 */ /* 0x000fe2000f8e18ff */
[----:B------:R-:W-:Y:S01]  /*1f40*/  LOP3.LUT R12, R12, UR7, RZ, 0x3c, !PT ;  /* 0x000000070c0c7c12 */ /* 0x000fe2000f8e3cff */
[----:B------:R-:W-:Y:S02]  /*1f50*/  UIADD3 UR4, UP0, UPT, UR26, 0x180, URZ ;  /* 0x000001801a047890 */ /* 0x000fe4000ff1e0ff */
[----:B------:R-:W-:Y:S01]  /*1f60*/  ULOP3.LUT UR33, UR33, 0xfefffff8, URZ, 0xc0, !UPT ;  /* 0xfefffff821217892 */ /* 0x000fe2000f8ec0ff */
[----:B-1----:R-:W-:Y:S01]  /*1f70*/  SHF.L.U32 R0, R12, 0x1f, RZ ;  /* 0x0000001f0c007819 */ /* 0x002fe200000006ff */
[----:B------:R-:W-:Y:S02]  /*1f80*/  UIADD3.X UR15, UPT, UPT, URZ, UR27, URZ, UP1, !UPT ;  /* 0x0000001bff0f7290 */ /* 0x000fe40008ffe4ff */
[----:B------:R-:W-:Y:S01]  /*1f90*/  UIADD3 UR32, UPT, UPT, UR13, 0x4600, UR32 ;  /* 0x000046000d207890 */ /* 0x000fe2000fffe020 */
[----:B------:R3:W4:Y:S01]  /*1fa0*/  SYNCS.PHASECHK.TRANS64.TRYWAIT P0, [UR5+0xa0], R0 ;  /* 0x0000a000ff0075a7 */ /* 0x0007220008001105 */
[----:B------:R-:W-:-:S02]  /*1fb0*/  UPRMT UR7, URZ, 0x5410, UR24 ;  /* 0x00005410ff077896 */ /* 0x000fc40008000018 */
[----:B------:R-:W-:Y:S02]  /*1fc0*/  UIADD3 UR8, UPT, UPT, UR8, 0x2c600, URZ ;  /* 0x0002c60008087890 */ /* 0x000fe4000fffe0ff */
[----:B------:R-:W-:Y:S01]  /*1fd0*/  UIADD3.X UR5, UPT, UPT, URZ, UR27, URZ, UP0, !UPT ;  /* 0x0000001bff057290 */ /* 0x000fe200087fe4ff */
[----:B------:R-:W-:Y:S01]  /*1fe0*/  UMOV UR18, 0x0 ;  /* 0x0000000000127882 */ /* 0x000fe20000000000 */
[----:B------:R-:W-:Y:S01]  /*1ff0*/  UMOV UR19, 0x10000000 ;  /* 0x1000000000137882 */ /* 0x000fe20000000000 */
[----:B------:R-:W-:Y:S01]  /*2000*/  UMOV UR10, UR34 ;  /* 0x00000022000a7c82 */ /* 0x000fe20008000000 */
[----:B------:R-:W-:Y:S01]  /*2010*/  UMOV UR12, UR36 ;  /* 0x00000024000c7c82 */ /* 0x000fe20008000000 */
[----:B------:R-:W-:Y:S01]  /*2020*/  UMOV UR9, UR33 ;  /* 0x0000002100097c82 */ /* 0x000fe20008000000 */
[----:B------:R1:W-:Y:S03]  /*2030*/  UTMALDG.3D.MULTICAST.2CTA [UR32], [UR14], UR7, desc[UR18] ;  /* 0x000012200e0073b4 */ /* 0x0003e60008211807 */
[----:B------:R2:W-:Y:S01]  /*2040*/  UTMALDG.3D.2CTA [UR8], [UR4], desc[UR18] ;  /* 0x00001208040075b4 */ /* 0x0005e20008211000 */
[----:B-1----:R-:W-:Y:S01]  /*2050*/  UIADD3 UR34, UPT, UPT, UR34, 0x40, URZ ;  /* 0x0000004022227890 */ /* 0x002fe2000fffe0ff */
[----:B------:R-:W-:Y:S01]  /*2060*/  UMOV UR7, UR29 ;  /* 0x0000001d00077c82 */ /* 0x000fe20008000000 */
[----:B--2---:R-:W-:Y:S01]  /*2070*/  UMOV UR4, UR6 ;  /* 0x0000000600047c82 */ /* 0x004fe20008000000 */
[----:B------:R-:W-:Y:S09]  /*2080*/  BRA.U UP2, `(.L_x_32) ;  /* 0xfffffffd02487547 */ /* 0x000ff2000b83ffff */
.L_x_26:
[----:B------:R-:W-:Y:S01]  /*2090*/  ULEA UR4, UR6, UR13, 0x3 ;  /* 0x0000000d06047291 */ /* 0x000fe2000f8e18ff */
[----:B-1-3--:R-:W-:Y:S01]  /*20a0*/  SHF.L.U32 R0, R12, 0x1f, RZ ;  /* 0x0000001f0c007819 */ /* 0x00afe200000006ff */
[----:B------:R-:W-:Y:S01]  /*20b0*/  @!P1 SYNCS.ARRIVE.TRANS64.A1T0 RZ, [UR13+0x158], RZ ;  /* 0x000158ffffff99a7 */ /* 0x000fe2000810000d */
[----:B------:R-:W-:-:S06]  /*20c0*/  UISETP.GT.AND UP0, UPT, UR42, UR41, UPT ;  /* 0x000000292a00728c */ /* 0x000fcc000bf04270 */
[----:B--2-4-:R1:W2:Y:S03]  /*20d0*/  SYNCS.PHASECHK.TRANS64.TRYWAIT P0, [UR4+0xa0], R0 ;  /* 0x0000a000ff0075a7 */ /* 0x0142a60008001104 */
[----:B------:R-:W-:Y:S05]  /*20e0*/  BRA.U !UP0, `(.L_x_33) ;  /* 0x0000000108c07547 */ /* 0x000fea000b800000 */
[----:B------:R-:W-:Y:S01]  /*20f0*/  UIADD3 UR25, UPT, UPT, UR48, UR7, URZ ;  /* 0x0000000730197290 */ /* 0x000fe2000fffe0ff */
[----:B------:R-:W-:-:S11]  /*2100*/  UMOV UR4, UR6 ;  /* 0x0000000600047c82 */ /* 0x000fd60008000000 */
.L_x_39:
[----:B------:R-:W-:Y:S01]  /*2110*/  ULEA UR17, UR4, UR13, 0x3 ;  /* 0x0000000d04117291 */ /* 0x000fe2000f8e18ff */
[----:B--2---:R-:W-:Y:S01]  /*2120*/  @P3 MOV R2, 0x5000 ;  /* 0x0000500000023802 */ /* 0x004fe20000000f00 */
[----:B--2-4-:R-:W-:Y:S10]  /*2130*/  @P0 BRA `(.L_x_34) ;  /* 0x00000000000c0947 */ /* 0x014ff40003800000 */
[----:B------:R-:W-:-:S04]  /*2140*/  SHF.L.U32 R3, R12, 0x1f, RZ ;  /* 0x0000001f0c037819 */ /* 0x000fc800000006ff */
[----:B------:R-:W2:Y:S02]  /*2150*/  SYNCS.PHASECHK.TRANS64.TRYWAIT P0, [UR17+0xa0], R3 ;  /* 0x0000a003ff0075a7 */ /* 0x000ea40008001111 */
[----:B--2---:R-:W-:Y:S05]  /*2160*/  @!P0 BRA `(.L_x_35) ;  /* 0x0000006000048947 */ /* 0x004fea0003800000 */
.L_x_34:
[----:B------:R2:W-:Y:S01]  /*2170*/  @P3 SYNCS.ARRIVE.TRANS64 RZ, [UR17], R2 ;  /* 0x00000002ffff39a7 */ /* 0x0005e20008000011 */
[----:B------:R-:W-:-:S04]  /*2180*/  ULOP3.LUT UR5, UR21, 0x2, URZ, 0xfc, !UPT ;  /* 0x0000000215057892 */ /* 0x000fc8000f8efcff */
[----:B------:R-:W-:-:S09]  /*2190*/  UISETP.NE.AND UP0, UPT, UR5, 0x2, UPT ;  /* 0x000000020500788c */ /* 0x000fd2000bf05270 */
[----:B------:R-:W-:Y:S05]  /*21a0*/  BRA.U UP0, `(.L_x_36) ;  /* 0x0000000100047547 */ /* 0x000fea000b800000 */
[----:B------:R-:W-:Y:S05]  /*21b0*/  BPT.TRAP 0x1 ;  /* 0x000000040000795c */ /* 0x000fea0000300000 */
.L_x_36:
[----:B------:R-:W-:Y:S04]  /*21c0*/  BSSY.RECONVERGENT B0, `(.L_x_37) ;  /* 0x0000003000007945 */ /* 0x000fe80003800200 */
[----:B------:R-:W-:Y:S05]  /*21d0*/  @!P2 BRA `(.L_x_38) ;  /* 0x000000000004a947 */ /* 0x000fea0003800000 */
[----:B------:R-:W-:Y:S05]  /*21e0*/  BPT.TRAP 0x1 ;  /* 0x000000040000795c */ /* 0x000fea0000300000 */
.L_x_38:
[----:B------:R-:W-:Y:S05]  /*21f0*/  BSYNC.RECONVERGENT B0 ;  /* 0x0000000000007941 */ /* 0x000fea0003800200 */
.L_x_37:
[----:B------:R-:W-:Y:S02]  /*2200*/  UIADD3 UR5, UPT, UPT, UR4, 0x1, URZ ;  /* 0x0000000104057890 */ /* 0x000fe4000fffe0ff */
[----:B------:R-:W-:Y:S02]  /*2210*/  UIADD3 UR14, UP1, UPT, UR26, 0x80, URZ ;  /* 0x000000801a0e7890 */ /* 0x000fe4000ff3e0ff */
[----:B------:R-:W-:Y:S02]  /*2220*/  UISETP.NE.AND UP0, UPT, UR5, 0x14, UPT ;  /* 0x000000140500788c */ /* 0x000fe4000bf05270 */
[----:B------:R-:W-:Y:S02]  /*2230*/  ULEA UR16, UR4, UR30, 0xd ;  /* 0x0000001e04107291 */ /* 0x000fe4000f8e68ff */
[----:B------:R-:W-:Y:S02]  /*2240*/  USEL UR8, URZ, 0x1, UP0 ;  /* 0x00000001ff087887 */ /* 0x000fe40008000000 */
[----:B------:R-:W-:-:S02]  /*2250*/  USEL UR6, UR5, URZ, UP0 ;  /* 0x000000ff05067287 */ /* 0x000fc40008000000 */
[----:B------:R-:W-:Y:S02]  /*2260*/  UIADD3 UR22, UP0, UPT, UR26, 0x180, URZ ;  /* 0x000001801a167890 */ /* 0x000fe4000ff1e0ff */
[----:B------:R-:W-:Y:S01]  /*2270*/  LOP3.LUT R12, R12, UR8, RZ, 0x3c, !PT ;  /* 0x000000080c0c7c12 */ /* 0x000fe2000f8e3cff */
[----:B------:R-:W-:Y:S02]  /*2280*/  ULEA UR8, UR4, UR13, 0xb ;  /* 0x0000000d04087291 */ /* 0x000fe4000f8e58ff */
[----:B------:R-:W-:Y:S01]  /*2290*/  ULEA UR5, UR6, UR13, 0x3 ;  /* 0x0000000d06057291 */ /* 0x000fe2000f8e18ff */
[----:B-1----:R-:W-:Y:S01]  /*22a0*/  SHF.L.U32 R0, R12, 0x1f, RZ ;  /* 0x0000001f0c007819 */ /* 0x002fe200000006ff */
[----:B------:R-:W-:Y:S02]  /*22b0*/  USHF.L.U32 UR18, UR7, 0x6, URZ ;  /* 0x0000000607127899 */ /* 0x000fe400080006ff */
[----:B------:R-:W-:Y:S02]  /*22c0*/  ULOP3.LUT UR17, UR17, 0xfefffff8, URZ, 0xc0, !UPT ;  /* 0xfefffff811117892 */ /* 0x000fe4000f8ec0ff */
[----:B------:R-:W-:-:S02]  /*22d0*/  UIADD3.X UR15, UPT, UPT, URZ, UR27, URZ, UP1, !UPT ;  /* 0x0000001bff0f7290 */ /* 0x000fc40008ffe4ff */
[----:B------:R-:W-:Y:S01]  /*22e0*/  UPRMT UR4, URZ, 0x5410, UR24 ;  /* 0x00005410ff047896 */ /* 0x000fe20008000018 */
[----:B------:R3:W4:Y:S01]  /*22f0*/  SYNCS.PHASECHK.TRANS64.TRYWAIT P0, [UR5+0xa0], R0 ;  /* 0x0000a000ff0075a7 */ /* 0x0007220008001105 */
[----:B------:R-:W-:Y:S02]  /*2300*/  UIADD3 UR8, UPT, UPT, UR8, 0x2c600, URZ ;  /* 0x0002c60008087890 */ /* 0x000fe4000fffe0ff */
[----:B------:R-:W-:Y:S01]  /*2310*/  UIADD3.X UR23, UPT, UPT, URZ, UR27, URZ, UP0, !UPT ;  /* 0x0000001bff177290 */ /* 0x000fe200087fe4ff */
[----:B------:R-:W-:Y:S01]  /*2320*/  UMOV UR32, 0x0 ;  /* 0x0000000000207882 */ /* 0x000fe20000000000 */
[----:B------:R-:W-:Y:S01]  /*2330*/  UMOV UR33, 0x10000000 ;  /* 0x1000000000217882 */ /* 0x000fe20000000000 */
[----:B------:R-:W-:Y:S01]  /*2340*/  UMOV UR19, UR35 ;  /* 0x0000002300137c82 */ /* 0x000fe20008000000 */
[----:B------:R-:W-:Y:S01]  /*2350*/  UMOV UR20, UR36 ;  /* 0x0000002400147c82 */ /* 0x000fe20008000000 */
[----:B------:R-:W-:Y:S01]  /*2360*/  UMOV UR12, UR36 ;  /* 0x00000024000c7c82 */ /* 0x000fe20008000000 */
[----:B------:R-:W-:Y:S01]  /*2370*/  UMOV UR9, UR17 ;  /* 0x0000001100097c82 */ /* 0x000fe20008000000 */
[----:B------:R-:W-:Y:S01]  /*2380*/  UMOV UR10, UR18 ;  /* 0x00000012000a7c82 */ /* 0x000fe20008000000 */
[----:B------:R1:W-:Y:S01]  /*2390*/  UTMALDG.3D.MULTICAST.2CTA [UR16], [UR14], UR4, desc[UR32] ;  /* 0x000020100e0073b4 */ /* 0x0003e20008211804 */
[----:B------:R-:W-:-:S04]  /*23a0*/  UIADD3 UR7, UPT, UPT, UR7, 0x1, URZ ;  /* 0x0000000107077890 */ /* 0x000fc8000fffe0ff */
[----:B------:R-:W-:Y:S01]  /*23b0*/  UISETP.NE.AND UP0, UPT, UR7, UR25, UPT ;  /* 0x000000190700728c */ /* 0x000fe2000bf05270 */
[----:B------:R3:W-:Y:S01]  /*23c0*/  UTMALDG.3D.2CTA [UR8], [UR22], desc[UR32] ;  /* 0x00002008160075b4 */ /* 0x0007e20008211000 */
[----:B-1----:R-:W-:-:S07]  /*23d0*/  UMOV UR4, UR6 ;  /* 0x0000000600047c82 */ /* 0x002fce0008000000 */
[----:B---3--:R-:W-:Y:S05]  /*23e0*/  BRA.U UP0, `(.L_x_39) ;  /* 0xfffffffd00487547 */ /* 0x008fea000b83ffff */
.L_x_33:
[C---:B------:R-:W-:Y:S01]  /*23f0*/  LEA R3, R11.reuse, UR13, 0x3 ;  /* 0x0000000d0b037c11 */ /* 0x040fe2000f8e18ff */
[----:B------:R-:W-:Y:S01]  /*2400*/  NOP ;  /* 0x0000000000007918 */ /* 0x000fe20000000000 */
[----:B-1----:R-:W-:Y:S02]  /*2410*/  SHF.L.U32 R0, R10, 0x1f, RZ ;  /* 0x0000001f0a007819 */ /* 0x002fe400000006ff */
[----:B------:R-:W-:Y:S02]  /*2420*/  LEA R4, R11, UR13, 0x4 ;  /* 0x0000000d0b047c11 */ /* 0x000fe4000f8e20ff */
[----:B--2-4-:R-:W1:Y:S02]  /*2430*/  SYNCS.PHASECHK.TRANS64.TRYWAIT P0, [R3+URZ+0x160], R0 ;  /* 0x00016000030075a7 */ /* 0x014e6400080011ff */
[----:B-1----:R-:W-:Y:S05]  /*2440*/  @!P0 BRA `(.L_x_40) ;  /* 0x0000005c00648947 */ /* 0x002fea0003800000 */
.L_x_133:
[----:B------:R-:W2:Y:S01]  /*2450*/  LDS.128 R4, [R4+0x1f0] ;  /* 0x0001f00004047984 */ /* 0x000ea20000000c00 */
[----:B------:R-:W-:Y:S01]  /*2460*/  UISETP.GE.AND UP0, UPT, UR40, 0x1, UPT ;  /* 0x000000012800788c */ /* 0x000fe2000bf06270 */
[----:B------:R-:W-:Y:S01]  /*2470*/  @!PT LDS RZ, [RZ] ;  /* 0x00000000fffff984 */ /* 0x000fe20000000800 */
[----:B------:R-:W-:Y:S01]  /*2480*/  @!PT LDS RZ, [RZ] ;  /* 0x00000000fffff984 */ /* 0x000fe20000000800 */
[----:B------:R-:W-:Y:S01]  /*2490*/  @!PT LDS RZ, [RZ] ;  /* 0x00000000fffff984 */ /* 0x000fe20000000800 */
[----:B------:R-:W-:Y:S01]  /*24a0*/  @!PT LDS RZ, [RZ] ;  /* 0x00000000fffff984 */ /* 0x000fe20000000800 */
[----:B------:R3:W-:Y:S06]  /*24b0*/  MEMBAR.ALL.CTA ;  /* 0x0000000000007992 */ /* 0x0007ec0000008000 */
[----:B---3--:R-:W3:Y:S01]  /*24c0*/  FENCE.VIEW.ASYNC.S ;  /* 0x00000000000073c6 */ /* 0x008ee20000000000 */
[----:B--2---:R-:W-:-:S13]  /*24d0*/  LOP3.LUT P0, RZ, R6, 0x1, RZ, 0xc0, !PT ;  /* 0x0000000106ff7812 */ /* 0x004fda000780c0ff */
[----:B---3--:R-:W-:Y:S01]  /*24e0*/  VOTEU.ANY UP1, P0 ;  /* 0x0000000000ff7886 */ /* 0x008fe20000020100 */
[----:B------:R-:W-:-:S13]  /*24f0*/  PLOP3.LUT P0, PT, PT, PT, UP1, 0x80, 0x8 ;  /* 0x000000000008781c */ /* 0x000fda0003f0f018 */
[----:B-1----:R-:W-:Y:S02]  /*2500*/  @P0 LOP3.LUT R0, R5, 0xffff, RZ, 0xc0, !PT ;  /* 0x0000ffff05000812 */ /* 0x002fe400078ec0ff */
[----:B------:R-:W-:Y:S02]  /*2510*/  @P0 MOV R2, R4 ;  /* 0x0000000400020202 */ /* 0x000fe40000000f00 */
[----:B------:R-:W-:Y:S01]  /*2520*/  @P0 R2UR UR5, R0 ;  /* 0x00000000000502ca */ /* 0x000fe200000e0000 */
[----:B------:R-:W-:Y:S01]  /*2530*/  VIADD R0, R3, 0x170 ;  /* 0x0000017003007836 */ /* 0x000fe20000000000 */
[----:B------:R-:W-:Y:S02]  /*2540*/  @P0 SHF.R.U32.HI R4, RZ, 0x10, R5 ;  /* 0x00000010ff040819 */ /* 0x000fe40000011605 */
[----:B------:R-:W-:Y:S02]  /*2550*/  @P0 R2UR UR7, R2 ;  /* 0x00000000020702ca */ /* 0x000fe400000e0000 */
[----:B------:R-:W-:-:S02]  /*2560*/  PRMT R0, RZ, 0x654, R0 ;  /* 0x00000654ff007816 */ /* 0x000fc40000000000 */
[----:B------:R-:W-:Y:S02]  /*2570*/  @P0 R2UR UR4, R4 ;  /* 0x00000000040402ca */ /* 0x000fe400000e0000 */
[----:B------:R1:W-:Y:S03]  /*2580*/  SYNCS.ARRIVE.TRANS64.RED.A1T0 RZ, [R0+URZ], RZ ;  /* 0x000000ff00ff79a7 */ /* 0x0003e600081004ff */
[----:B------:R-:W-:-:S04]  /*2590*/  @UP1 UMOV UR31, UR5 ;  /* 0x00000005001f1c82 */ /* 0x000fc80008000000 */
[----:B------:R-:W-:-:S04]  /*25a0*/  @UP1 UMOV UR37, UR7 ;  /* 0x0000000700251c82 */ /* 0x000fc80008000000 */
[----:B------:R-:W-:Y:S01]  /*25b0*/  @UP1 UMOV UR36, UR4 ;  /* 0x0000000400241c82 */ /* 0x000fe20008000000 */
[----:B------:R-:W-:Y:S05]  /*25c0*/  BRA.U !UP0, `(.L_x_41) ;  /* 0x0000000108d47547 */ /* 0x000fea000b800000 */
[----:B------:R-:W2:Y:S01]  /*25d0*/  LDCU.128 UR16, c[0x0][0xb10] ;  /* 0x00016200ff1077ac */ /* 0x000ea20008000c00 */
[----:B------:R-:W3:Y:S01]  /*25e0*/  LDCU UR12, c[0x0][0xb20] ;  /* 0x00016400ff0c77ac */ /* 0x000ee20008000800 */
[----:B------:R-:W4:Y:S01]  /*25f0*/  LDCU UR20, c[0x0][0xb0c] ;  /* 0x00016180ff1477ac */ /* 0x000f220008000800 */
[----:B------:R-:W1:Y:S01]  /*2600*/  LDCU.64 UR8, c[0x0][0xb28] ;  /* 0x00016500ff0877ac */ /* 0x000e620008000a00 */
[----:B------:R-:W-:Y:S02]  /*2610*/  UISETP.NE.AND UP3, UPT, UR40, 0x1, UPT ;  /* 0x000000012800788c */ /* 0x000fe4000bf65270 */
[----:B--2---:R-:W-:Y:S02]  /*2620*/  UIMAD.WIDE.U32 UR10, UR38, UR19, URZ ;  /* 0x00000013260a72a5 */ /* 0x004fe4000f8e00ff */
[----:B------:R-:W-:Y:S02]  /*2630*/  UIMAD.WIDE.U32 UR4, UR39, UR16, URZ ;  /* 0x00000010270472a5 */ /* 0x000fe4000f8e00ff */
[----:B------:R-:W-:-:S02]  /*2640*/  UISETP.NE.AND UP0, UPT, UR18, 0x1, UPT ;  /* 0x000000011200788c */ /* 0x000fc4000bf05270 */
[----:B------:R-:W-:Y:S01]  /*2650*/  UIMAD.WIDE.U32 UR22, UR31, UR19, URZ ;  /* 0x000000131f1672a5 */ /* 0x000fe2000f8e00ff */
[----:B------:R-:W-:Y:S02]  /*2660*/  UMOV UR10, UR11 ;  /* 0x0000000b000a7c82 */ /* 0x000fe40008000000 */
[----:B------:R-:W-:Y:S01]  /*2670*/  UMOV UR4, UR5 ;  /* 0x0000000500047c82 */ /* 0x000fe20008000000 */
[----:B---3--:R-:W-:Y:S02]  /*2680*/  USHF.R.U32.HI UR10, URZ, UR12, UR10 ;  /* 0x0000000cff0a7299 */ /* 0x008fe4000801160a */
[----:B----4-:R-:W-:Y:S02]  /*2690*/  UISETP.NE.AND UP2, UPT, UR20, 0x1, UPT ;  /* 0x000000011400788c */ /* 0x010fe4000bf45270 */
[----:B------:R-:W-:Y:S02]  /*26a0*/  USHF.R.U32.HI UR4, URZ, UR17, UR4 ;  /* 0x00000011ff047299 */ /* 0x000fe40008011604 */
[----:B------:R-:W-:-:S02]  /*26b0*/  USEL UR5, UR38, UR10, !UP0 ;  /* 0x0000000a26057287 */ /* 0x000fc4000c000000 */
[----:B------:R-:W-:Y:S02]  /*26c0*/  USEL UR7, UR39, UR4, !UP2 ;  /* 0x0000000427077287 */ /* 0x000fe4000d000000 */
[----:B-1----:R-:W-:Y:S01]  /*26d0*/  UIMAD.WIDE.U32 UR10, UR5, UR8, URZ ;  /* 0x00000008050a72a5 */ /* 0x002fe2000f8e00ff */
[----:B------:R-:W-:Y:S01]  /*26e0*/  UMOV UR4, UR23 ;  /* 0x0000001700047c82 */ /* 0x000fe20008000000 */
[----:B------:R-:W-:Y:S02]  /*26f0*/  UIMAD.WIDE.U32 UR14, UR37, UR16, URZ ;  /* 0x00000010250e72a5 */ /* 0x000fe4000f8e00ff */
[----:B------:R-:W-:-:S03]  /*2700*/  UIMAD.WIDE.U32 UR22, UR7, UR8, URZ ;  /* 0x00000008071672a5 */ /* 0x000fc6000f8e00ff */
[----:B------:R-:W-:Y:S01]  /*2710*/  UMOV UR10, UR11 ;  /* 0x0000000b000a7c82 */ /* 0x000fe20008000000 */
[----:B------:R-:W-:Y:S02]  /*2720*/  USHF.R.U32.HI UR4, URZ, UR12, UR4 ;  /* 0x0000000cff047299 */ /* 0x000fe40008011604 */
[----:B------:R-:W-:Y:S01]  /*2730*/  @UP3 USHF.R.U32.HI UR5, URZ, UR9, UR10 ;  /* 0x00000009ff053299 */ /* 0x000fe2000801160a */
[----:B------:R-:W-:Y:S01]  /*2740*/  UMOV UR14, UR15 ;  /* 0x0000000f000e7c82 */ /* 0x000fe20008000000 */
[----:B------:R-:W-:Y:S01]  /*2750*/  UMOV UR22, UR23 ;  /* 0x0000001700167c82 */ /* 0x000fe20008000000 */
[----:B------:R-:W-:Y:S02]  /*2760*/  USHF.R.U32.HI UR17, URZ, UR17, UR14 ;  /* 0x00000011ff117299 */ /* 0x000fe4000801160e */
[----:B------:R-:W-:Y:S02]  /*2770*/  USEL UR4, UR31, UR4, !UP0 ;  /* 0x000000041f047287 */ /* 0x000fe4000c000000 */
[----:B------:R-:W-:-:S02]  /*2780*/  @UP3 USHF.R.U32.HI UR7, URZ, UR9, UR22 ;  /* 0x00000009ff073299 */ /* 0x000fc40008011616 */
[----:B------:R-:W-:Y:S02]  /*2790*/  UIMAD UR10, UR40, UR5, URZ ;  /* 0x00000005280a72a4 */ /* 0x000fe4000f8e02ff */
[----:B------:R-:W-:Y:S02]  /*27a0*/  USEL UR5, UR37, UR17, !UP2 ;  /* 0x0000001125057287 */ /* 0x000fe4000d000000 */
[----:B------:R-:W-:Y:S02]  /*27b0*/  UIMAD UR12, UR40, UR7, URZ ;  /* 0x00000007280c72a4 */ /* 0x000fe4000f8e02ff */
[----:B------:R-:W-:Y:S02]  /*27c0*/  UISETP.GE.AND UP0, UPT, UR4, UR10, UPT ;  /* 0x0000000a0400728c */ /* 0x000fe4000bf06270 */
[----:B------:R-:W-:Y:S02]  /*27d0*/  UIMAD.WIDE.U32 UR10, UR4, UR8, URZ ;  /* 0x00000008040a72a5 */ /* 0x000fe4000f8e00ff */
[----:B------:R-:W-:-:S02]  /*27e0*/  UISETP.GE.OR UP0, UPT, UR5, UR12, UP0 ;  /* 0x0000000c0500728c */ /* 0x000fc40008706670 */
[----:B------:R-:W-:Y:S02]  /*27f0*/  UIMAD.WIDE.U32 UR14, UR5, UR8, URZ ;  /* 0x00000008050e72a5 */ /* 0x000fe4000f8e00ff */
[----:B------:R-:W-:Y:S01]  /*2800*/  UIADD3 UR12, UPT, UPT, -UR5, URZ, URZ ;  /* 0x000000ff050c7290 */ /* 0x000fe2000fffe1ff */
[----:B------:R-:W-:Y:S01]  /*2810*/  UMOV UR10, UR11 ;  /* 0x0000000b000a7c82 */ /* 0x000fe20008000000 */
[----:B------:R-:W-:Y:S02]  /*2820*/  UIADD3 UR11, UPT, UPT, -UR4, URZ, URZ ;  /* 0x000000ff040b7290 */ /* 0x000fe4000fffe1ff */
[----:B------:R-:W-:-:S03]  /*2830*/  USHF.R.U32.HI UR10, URZ, UR9, UR10 ;  /* 0x00000009ff0a7299 */ /* 0x000fc6000801160a */
[----:B------:R-:W-:Y:S01]  /*2840*/  @!UP0 UMOV UR8, UR15 ;  /* 0x0000000f00088c82 */ /* 0x000fe20008000000 */
[----:B------:R-:W-:Y:S02]  /*2850*/  UIMAD UR11, UR18, UR11, UR31 ;  /* 0x0000000b120b72a4 */ /* 0x000fe4000f8e021f */
[----:B------:R-:W-:Y:S02]  /*2860*/  USEL UR10, UR4, UR10, !UP3 ;  /* 0x0000000a040a7287 */ /* 0x000fe4000d800000 */
[----:B------:R-:W-:Y:S02]  /*2870*/  @!UP0 USHF.R.U32.HI UR8, URZ, UR9, UR8 ;  /* 0x00000009ff088299 */ /* 0x000fe40008011608 */
[----:B------:R-:W-:Y:S02]  /*2880*/  UIADD3 UR9, UPT, UPT, -UR10, URZ, URZ ;  /* 0x000000ff0a097290 */ /* 0x000fe4000fffe1ff */
[----:B------:R-:W-:Y:S02]  /*2890*/  @!UP0 USEL UR8, UR5, UR8, !UP3 ;  /* 0x0000000805088287 */ /* 0x000fe4000d800000 */
[----:B------:R-:W-:-:S02]  /*28a0*/  UIMAD UR9, UR40, UR9, UR4 ;  /* 0x00000009280972a4 */ /* 0x000fc4000f8e0204 */
[----:B------:R-:W-:Y:S02]  /*28b0*/  @!UP0 UIADD3 UR10, UPT, UPT, UR10, -UR8, URZ ;  /* 0x800000080a0a8290 */ /* 0x000fe4000fffe0ff */
[----:B------:R-:W-:Y:S02]  /*28c0*/  @!UP0 UIMAD UR8, UR9, UR7, UR8 ;  /* 0x00000007090882a4 */ /* 0x000fe4000f8e0208 */
[----:B------:R-:W-:Y:S02]  /*28d0*/  @!UP0 UIMAD UR4, UR40, UR10, UR5 ;  /* 0x0000000a280482a4 */ /* 0x000fe4000f8e0205 */
[----:B------:R-:W-:Y:S02]  /*28e0*/  UIMAD UR7, UR20, UR12, UR37 ;  /* 0x0000000c140772a4 */ /* 0x000fe4000f8e0225 */
[----:B------:R-:W-:Y:S01]  /*28f0*/  UIMAD UR31, UR4, UR18, UR11 ;  /* 0x00000012041f72a4 */ /* 0x000fe2000f8e020b */
[----:B------:R-:W-:Y:S02]  /*2900*/  @!UP0 UMOV UR5, UR8 ;  /* 0x0000000800058c82 */ /* 0x000fe40008000000 */
[----:B------:R-:W-:-:S12]  /*2910*/  UIMAD UR37, UR5, UR20, UR7 ;  /* 0x00000014052572a4 */ /* 0x000fd8000f8e0207 */
.L_x_41:
[----:B------:R-:W2:Y:S02]  /*2920*/  LDCU UR4, c[0x0][0xb30] ;  /* 0x00016600ff0477ac */ /* 0x000ea40008000800 */
[----:B--2---:R-:W-:-:S09]  /*2930*/  UISETP.NE.AND UP0, UPT, UR4, 0x1, UPT ;  /* 0x000000010400788c */ /* 0x004fd2000bf05270 */
[----:B------:R-:W-:Y:S05]  /*2940*/  BRA.U UP0, `(.L_x_42) ;  /* 0x0000000100447547 */ /* 0x000fea000b800000 */
[----:B------:R-:W2:Y:S01]  /*2950*/  LDCU.128 UR16, c[0x0][0xb10] ;  /* 0x00016200ff1077ac */ /* 0x000ea20008000c00 */
[----:B------:R-:W3:Y:S01]  /*2960*/  LDCU UR10, c[0x0][0xb0c] ;  /* 0x00016180ff0a77ac */ /* 0x000ee20008000800 */
[----:B------:R-:W4:Y:S01]  /*2970*/  LDCU UR7, c[0x0][0xb20] ;  /* 0x00016400ff0777ac */ /* 0x000f220008000800 */
[----:B--2---:R-:W-:Y:S02]  /*2980*/  UIMAD.WIDE.U32 UR8, UR37, UR16, URZ ;  /* 0x00000010250872a5 */ /* 0x004fe4000f8e00ff */
[----:B------:R-:W-:Y:S02]  /*2990*/  UIMAD.WIDE.U32 UR4, UR31, UR19, URZ ;  /* 0x000000131f0472a5 */ /* 0x000fe4000f8e00ff */
[----:B---3--:R-:W-:Y:S02]  /*29a0*/  UISETP.NE.AND UP2, UPT, UR10, 0x1, UPT ;  /* 0x000000010a00788c */ /* 0x008fe4000bf45270 */
[----:B------:R-:W-:Y:S01]  /*29b0*/  UISETP.NE.AND UP0, UPT, UR18, 0x1, UPT ;  /* 0x000000011200788c */ /* 0x000fe2000bf05270 */
[----:B------:R-:W-:-:S02]  /*29c0*/  UMOV UR8, UR9 ;  /* 0x0000000900087c82 */ /* 0x000fc40008000000 */
[----:B------:R-:W-:Y:S01]  /*29d0*/  UMOV UR4, UR5 ;  /* 0x0000000500047c82 */ /* 0x000fe20008000000 */
[----:B------:R-:W-:Y:S02]  /*29e0*/  USHF.R.U32.HI UR17, URZ, UR17, UR8 ;  /* 0x00000011ff117299 */ /* 0x000fe40008011608 */
[----:B----4-:R-:W-:Y:S02]  /*29f0*/  USHF.R.U32.HI UR4, URZ, UR7, UR4 ;  /* 0x00000007ff047299 */ /* 0x010fe40008011604 */
[----:B------:R-:W-:Y:S02]  /*2a00*/  USEL UR5, UR37, UR17, !UP2 ;  /* 0x0000001125057287 */ /* 0x000fe4000d000000 */
[----:B------:R-:W-:-:S04]  /*2a10*/  USEL UR4, UR31, UR4, !UP0 ;  /* 0x000000041f047287 */ /* 0x000fc8000c000000 */
[----:B------:R-:W-:Y:S02]  /*2a20*/  UIADD3 UR7, UPT, UPT, UR5, -UR4, URZ ;  /* 0x8000000405077290 */ /* 0x000fe4000fffe0ff */
[----:B------:R-:W-:Y:S02]  /*2a30*/  UIADD3 UR4, UPT, UPT, -UR5, UR4, URZ ;  /* 0x0000000405047290 */ /* 0x000fe4000fffe1ff */
[----:B------:R-:W-:Y:S02]  /*2a40*/  UIMAD UR31, UR7, UR18, UR31 ;  /* 0x00000012071f72a4 */ /* 0x000fe4000f8e021f */
[----:B------:R-:W-:-:S12]  /*2a50*/  UIMAD UR37, UR4, UR10, UR37 ;  /* 0x0000000a042572a4 */ /* 0x000fd8000f8e0225 */
.L_x_42:
[----:B------:R-:W-:Y:S01]  /*2a60*/  VIADD R11, R11, 0x1 ;  /* 0x000000010b0b7836 */ /* 0x000fe20000000000 */
[----:B------:R-:W-:Y:S01]  /*2a70*/  PLOP3.LUT P1, PT, PT, PT, PT, 0x80, 0x8 ;  /* 0x000000000008781c */ /* 0x000fe20003f2f070 */
[----:B------:R-:W-:Y:S02]  /*2a80*/  UIADD3 UR46, UPT, UPT, UR37, UR58, URZ ;  /* 0x0000003a252e7290 */ /* 0x000fe4000fffe0ff */
[----:B------:R-:W-:Y:S01]  /*2a90*/  UIADD3 UR45, UPT, UPT, UR31, UR55, URZ ;  /* 0x000000371f2d7290 */ /* 0x000fe2000fffe0ff */
[----:B------:R-:W-:-:S04]  /*2aa0*/  ISETP.NE.AND P0, PT, R11, 0x2, PT ;  /* 0x000000020b00780c */ /* 0x000fc80003f05270 */
[----:B-1----:R-:W-:Y:S02]  /*2ab0*/  SEL R0, RZ, 0x1, P0 ;  /* 0x00000001ff007807 */ /* 0x002fe40000000000 */
[----:B------:R-:W-:Y:S02]  /*2ac0*/  SEL R11, R11, RZ, P0 ;  /* 0x000000ff0b0b7207 */ /* 0x000fe40000000000 */
[----:B------:R-:W-:Y:S01]  /*2ad0*/  LOP3.LUT R10, R10, R0, RZ, 0x3c, !PT ;  /* 0x000000000a0a7212 */ /* 0x000fe200078e3cff */
[----:B------:R-:W-:Y:S06]  /*2ae0*/  BRA.U UP1, `(.L_x_43) ;  /* 0xfffffff101447547 */ /* 0x000fec000b83ffff */
[----:B------:R-:W-:Y:S01]  /*2af0*/  UIADD3 UR13, UPT, UPT, UR13, 0xa0, URZ ;  /* 0x000000a00d0d7890 */ /* 0x000fe2000fffe0ff */
[----:B------:R-:W-:-:S03]  /*2b00*/  SHF.L.U32 R2, R12, 0x1f, RZ ;  /* 0x0000001f0c027819 */ /* 0x000fc600000006ff */
[----:B------:R-:W-:-:S09]  /*2b10*/  ULEA UR4, UR6, UR13, 0x3 ;  /* 0x0000000d06047291 */ /* 0x000fd2000f8e18ff */
[----:B------:R-:W1:Y:S02]  /*2b20*/  SYNCS.PHASECHK.TRANS64.TRYWAIT P0, [UR4], R2 ;  /* 0x00000002ff0075a7 */ /* 0x000e640008001104 */
[----:B-1----:R-:W-:Y:S05]  /*2b30*/  @!P0 BRA `(.L_x_44) ;  /* 0x0000005400bc8947 */ /* 0x002fea0003800000 */
.L_x_135:
[----:B------:R-:W-:-:S04]  /*2b40*/  UIADD3 UR4, UPT, UPT, UR6, 0x1, URZ ;  /* 0x0000000106047890 */ /* 0x000fc8000fffe0ff */
[----:B------:R-:W-:-:S04]  /*2b50*/  UISETP.NE.AND UP0, UPT, UR4, 0x14, UPT ;  /* 0x000000140400788c */ /* 0x000fc8000bf05270 */
[----:B------:R-:W-:Y:S02]  /*2b60*/  USEL UR6, URZ, 0x1, UP0 ;  /* 0x00000001ff067887 */ /* 0x000fe40008000000 */
[----:B------:R-:W-:-:S04]  /*2b70*/  USEL UR4, UR4, URZ, UP0 ;  /* 0x000000ff04047287 */ /* 0x000fc80008000000 */
[----:B------:R-:W-:Y:S01]  /*2b80*/  ULEA UR5, UR4, UR13, 0x3 ;  /* 0x0000000d04057291 */ /* 0x000fe2000f8e18ff */
[----:B-1----:R-:W-:-:S04]  /*2b90*/  LOP3.LUT R2, R12, UR6, RZ, 0x3c, !PT ;  /* 0x000000060c027c12 */ /* 0x002fc8000f8e3cff */
[----:B------:R-:W-:-:S04]  /*2ba0*/  SHF.L.U32 R3, R2, 0x1f, RZ ;  /* 0x0000001f02037819 */ /* 0x000fc800000006ff */
[----:B------:R-:W1:Y:S02]  /*2bb0*/  SYNCS.PHASECHK.TRANS64.TRYWAIT P0, [UR5], R3 ;  /* 0x00000003ff0075a7 */ /* 0x000e640008001105 */
[----:B-1----:R-:W-:Y:S05]  /*2bc0*/  @!P0 BRA `(.L_x_45) ;  /* 0x0000005400b08947 */ /* 0x002fea0003800000 */
.L_x_137:
[----:B------:R-:W-:-:S04]  /*2bd0*/  UIADD3 UR4, UPT, UPT, UR4, 0x1, URZ ;  /* 0x0000000104047890 */ /* 0x000fc8000fffe0ff */
[----:B------:R-:W-:-:S04]  /*2be0*/  UISETP.NE.AND UP0, UPT, UR4, 0x14, UPT ;  /* 0x000000140400788c */ /* 0x000fc8000bf05270 */
[----:B------:R-:W-:Y:S02]  /*2bf0*/  USEL UR6, URZ, 0x1, UP0 ;  /* 0x00000001ff067887 */ /* 0x000fe40008000000 */
[----:B------:R-:W-:-:S04]  /*2c00*/  USEL UR4, UR4, URZ, UP0 ;  /* 0x000000ff04047287 */ /* 0x000fc80008000000 */
[----:B------:R-:W-:Y:S01]  /*2c10*/  ULEA UR5, UR4, UR13, 0x3 ;  /* 0x0000000d04057291 */ /* 0x000fe2000f8e18ff */
[----:B------:R-:W-:-:S04]  /*2c20*/  LOP3.LUT R2, R2, UR6, RZ, 0x3c, !PT ;  /* 0x0000000602027c12 */ /* 0x000fc8000f8e3cff */
[----:B-1----:R-:W-:-:S04]  /*2c30*/  SHF.L.U32 R3, R2, 0x1f, RZ ;  /* 0x0000001f02037819 */ /* 0x002fc800000006ff */
[----:B------:R-:W1:Y:S02]  /*2c40*/  SYNCS.PHASECHK.TRANS64.TRYWAIT P0, [UR5], R3 ;  /* 0x00000003ff0075a7 */ /* 0x000e640008001105 */
[----:B-1----:R-:W-:Y:S05]  /*2c50*/  @!P0 BRA `(.L_x_46) ;  /* 0x0000005400a48947 */ /* 0x002fea0003800000 */
.L_x_139:
        /* <DEDUP_REMOVED lines=9> */
.L_x_141:
        /* <DEDUP_REMOVED lines=9> */
.L_x_143:
        /* <DEDUP_REMOVED lines=9> */
.L_x_145:
        /* <DEDUP_REMOVED lines=9> */
.L_x_147:
        /* <DEDUP_REMOVED lines=9> */
.L_x_149:
        /* <DEDUP_REMOVED lines=9> */
.L_x_151:
        /* <DEDUP_REMOVED lines=9> */
.L_x_153:
        /* <DEDUP_REMOVED lines=9> */
.L_x_155:
        /* <DEDUP_REMOVED lines=9> */
.L_x_157:
        /* <DEDUP_REMOVED lines=9> */
.L_x_159:
        /* <DEDUP_REMOVED lines=9> */
.L_x_161:
        /* <DEDUP_REMOVED lines=9> */
.L_x_163:
        /* <DEDUP_REMOVED lines=9> */
.L_x_165:
        /* <DEDUP_REMOVED lines=9> */
.L_x_167:
        /* <DEDUP_REMOVED lines=9> */
.L_x_169:
        /* <DEDUP_REMOVED lines=9> */
.L_x_171:
[----:B------:R-:W-:-:S04]  /*3560*/  UIADD3 UR4, UPT, UPT, UR4, 0x1, URZ ;  /* 0x0000000104047890 */ /* 0x000fc8000fffe0ff */
[----:B------:R-:W-:-:S04]  /*3570*/  UISETP.NE.AND UP0, UPT, UR4, 0x14, UPT ;  /* 0x000000140400788c */ /* 0x000fc8000bf05270 */
[----:B------:R-:W-:Y:S02]  /*3580*/  USEL UR5, URZ, 0x1, UP0 ;  /* 0x00000001ff057887 */ /* 0x000fe40008000000 */
[----:B------:R-:W-:-:S04]  /*3590*/  USEL UR4, UR4, URZ, UP0 ;  /* 0x000000ff04047287 */ /* 0x000fc80008000000 */
[----:B------:R-:W-:Y:S01]  /*35a0*/  ULEA UR4, UR4, UR13, 0x3 ;  /* 0x0000000d04047291 */ /* 0x000fe2000f8e18ff */
[----:B------:R-:W-:-:S04]  /*35b0*/  LOP3.LUT R2, R2, UR5, RZ, 0x3c, !PT ;  /* 0x0000000502027c12 */ /* 0x000fc8000f8e3cff */
[----:B------:R-:W-:Y:S01]  /*35c0*/  SHF.L.U32 R2, R2, 0x1f, RZ ;  /* 0x0000001f02027819 */ /* 0x000fe200000006ff */
[----:B-1----:R-:W-:-:S07]  /*35d0*/  IMAD.U32 R0, RZ, RZ, UR4 ;  /* 0x00000004ff007e24 */ /* 0x002fce000f8e00ff */
.L_x_63:
[----:B-1----:R1:W2:Y:S02]  /*35e0*/  SYNCS.PHASECHK.TRANS64.TRYWAIT P0, [R0+URZ], R2 ;  /* 0x00000002000075a7 */ /* 0x0022a400080011ff */
[----:B--2---:R-:W-:Y:S05]  /*35f0*/  @!P0 NANOSLEEP.SYNCS 0x989680 ;  /* 0x009896800000895d */ /* 0x004fea0003900000 */
[----:B------:R-:W2:Y:S02]  /*3600*/  @!P0 SYNCS.PHASECHK.TRANS64 P0, [R0+URZ], R2 ;  /* 0x00000002000085a7 */ /* 0x000ea400080010ff */
[----:B--2---:R-:W-:Y:S05]  /*3610*/  @P0 EXIT ;  /* 0x000000000000094d */ /* 0x004fea0003800000 */
[----:B------:R-:W-:Y:S05]  /*3620*/  BRA `(.L_x_63) ;  /* 0xfffffffc00ec7947 */ /* 0x000fea000383ffff */
.L_x_23:
[----:B------:R-:W1:Y:S02]  /*3630*/  S2UR UR4, SR_CgaCtaId ;  /* 0x00000000000479c3 */ /* 0x000e640000008800 */
[----:B-1----:R-:W-:-:S04]  /*3640*/  UISETP.NE.AND UP0, UPT, UR4, URZ, UPT ;  /* 0x000000ff0400728c */ /* 0x002fc8000bf05270 */
[----:B------:R-:W-:-:S09]  /*3650*/  UISETP.NE.OR UP0, UPT, UR13, 0x1, UP0 ;  /* 0x000000010d00788c */ /* 0x000fd20008705670 */
[----:B------:R-:W-:Y:S05]  /*3660*/  BRA.U UP0, `(.L_x_64) ;  /* 0x00000005004c7547 */ /* 0x000fea000b800000 */
[----:B------:R-:W1:Y:S01]  /*3670*/  S2UR UR5, SR_CgaCtaId ;  /* 0x00000000000579c3 */ /* 0x000e620000008800 */
[----:B------:R-:W-:Y:S01]  /*3680*/  UMOV UR4, 0x400 ;  /* 0x0000040000047882 */ /* 0x000fe20000000000 */
[----:B------:R-:W-:Y:S01]  /*3690*/  ISETP.GE.U32.AND P2, PT, R0, 0x4, PT ;  /* 0x000000040000780c */ /* 0x000fe20003f46070 */
[----:B------:R-:W-:Y:S01]  /*36a0*/  IMAD.MOV.U32 R12, RZ, RZ, 0x1 ;  /* 0x00000001ff0c7424 */ /* 0x000fe200078e00ff */
[----:B------:R-:W-:Y:S02]  /*36b0*/  CS2R R10, SRZ ;  /* 0x00000000000a7805 */ /* 0x000fe4000001ff00 */
[----:B------:R-:W-:Y:S01]  /*36c0*/  CS2R R8, SRZ ;  /* 0x0000000000087805 */ /* 0x000fe2000001ff00 */
[----:B-1----:R-:W-:-:S03]  /*36d0*/  ULEA UR6, UR5, UR4, 0x18 ;  /* 0x0000000405067291 */ /* 0x002fc6000f8ec0ff */
[----:B------:R-:W-:-:S09]  /*36e0*/  UMOV UR5, URZ ;  /* 0x000000ff00057c82 */ /* 0x000fd20008000000 */
.L_x_68:
[----:B------:R-:W-:Y:S02]  /*36f0*/  LEA R2, R8, UR6, 0x3 ;  /* 0x0000000608027c11 */ /* 0x000fe4000f8e18ff */
[----:B------:R-:W-:-:S03]  /*3700*/  SHF.L.U32 R4, R9, 0x1f, RZ ;  /* 0x0000001f09047819 */ /* 0x000fc600000006ff */
[----:B------:R-:W-:Y:S01]  /*3710*/  VIADD R5, R2, 0x1d0 ;  /* 0x000001d002057836 */ /* 0x000fe20000000000 */
[----:B------:R-:W1:Y:S02]  /*3720*/  SYNCS.PHASECHK.TRANS64.TRYWAIT P0, [R2+URZ+0x1c0], R4 ;  /* 0x0001c004020075a7 */ /* 0x000e6400080011ff */
[----:B-1----:R-:W-:Y:S05]  /*3730*/  @!P0 BRA `(.L_x_65) ;  /* 0x0000005000848947 */ /* 0x002fea0003800000 */
.L_x_172:
[----:B------:R-:W-:Y:S01]  /*3740*/  ULEA UR4, UR5, UR6, 0x3 ;  /* 0x0000000605047291 */ /* 0x000fe2000f8e18ff */
[----:B-1----:R-:W-:Y:S01]  /*3750*/  PRMT R2, RZ, 0x654, R5 ;  /* 0x00000654ff027816 */ /* 0x002fe20000000005 */
[----:B------:R-:W-:Y:S01]  /*3760*/  @!P2 IMAD.MOV.U32 R4, RZ, RZ, 0x10 ;  /* 0x00000010ff04a424 */ /* 0x000fe200078e00ff */
[----:B------:R-:W-:Y:S01]  /*3770*/  SHF.L.U32 R5, R12, 0x1f, RZ ;  /* 0x0000001f0c057819 */ /* 0x000fe200000006ff */
[----:B------:R-:W-:Y:S01]  /*3780*/  UIADD3 UR7, UPT, UPT, UR4, 0x160, URZ ;  /* 0x0000016004077890 */ /* 0x000fe2000fffe0ff */
[----:B------:R1:W-:Y:S05]  /*3790*/  SYNCS.ARRIVE.TRANS64.RED.A1T0 RZ, [R2+URZ], RZ ;  /* 0x000000ff02ff79a7 */ /* 0x0003ea00081004ff */
[----:B------:R-:W-:Y:S01]  /*37a0*/  IMAD.U32 R6, RZ, RZ, UR7 ;  /* 0x00000007ff067e24 */ /* 0x000fe2000f8e00ff */
[----:B------:R-:W2:Y:S04]  /*37b0*/  SYNCS.PHASECHK.TRANS64.TRYWAIT P0, [UR4+0x170], R5 ;  /* 0x00017005ff0075a7 */ /* 0x000ea80008001104 */
[----:B------:R-:W-:Y:S01]  /*37c0*/  PRMT R6, R0, 0x654, R6 ;  /* 0x0000065400067816 */ /* 0x000fe20000000006 */
[----:B-12---:R-:W-:Y:S06]  /*37d0*/  @!P0 BRA `(.L_x_66) ;  /* 0x0000005000708947 */ /* 0x006fec0003800000 */
.L_x_174:
[----:B------:R-:W-:Y:S01]  /*37e0*/  ULEA UR8, UR5, UR6, 0x4 ;  /* 0x0000000605087291 */ /* 0x000fe2000f8e20ff */
[----:B------:R-:W-:Y:S01]  /*37f0*/  SEL R3, R6, R3, !P2 ;  /* 0x0000000306037207 */ /* 0x000fe20005000000 */
[----:B------:R-:W-:Y:S01]  /*3800*/  UIADD3 UR9, UPT, UPT, UR4, 0x160, URZ ;  /* 0x0000016004097890 */ /* 0x000fe2000fffe0ff */
[----:B-1----:R-:W-:Y:S01]  /*3810*/  LEA R2, R11, UR6, 0x3 ;  /* 0x000000060b027c11 */ /* 0x002fe2000f8e18ff */
[----:B------:R-:W-:Y:S01]  /*3820*/  UIADD3 UR8, UPT, UPT, UR8, 0x1f0, URZ ;  /* 0x000001f008087890 */ /* 0x000fe2000fffe0ff */
[----:B------:R1:W-:Y:S01]  /*3830*/  @!P2 SYNCS.ARRIVE.TRANS64.RED RZ, [R3+URZ], R4 ;  /* 0x0000000403ffa9a7 */ /* 0x0003e200080004ff */
[----:B------:R-:W-:Y:S01]  /*3840*/  UIADD3 UR4, UPT, UPT, UR5, 0x1, URZ ;  /* 0x0000000105047890 */ /* 0x000fe2000fffe0ff */
[----:B------:R-:W-:-:S03]  /*3850*/  VIADD R8, R8, 0x1 ;  /* 0x0000000108087836 */ /* 0x000fc60000000000 */
[----:B------:R-:W-:Y:S02]  /*3860*/  UISETP.NE.AND UP0, UPT, UR4, 0x2, UPT ;  /* 0x000000020400788c */ /* 0x000fe4000bf05270 */
[----:B------:R-:W-:Y:S01]  /*3870*/  ISETP.NE.AND P0, PT, R8, 0x2, PT ;  /* 0x000000020800780c */ /* 0x000fe20003f05270 */
[----:B------:R-:W-:Y:S06]  /*3880*/  UGETNEXTWORKID.BROADCAST [UR8], [UR9] ;  /* 0x00000000080073ca */ /* 0x000fec0008000100 */
[----:B------:R-:W-:Y:S02]  /*3890*/  USEL UR7, URZ, 0x1, UP0 ;  /* 0x00000001ff077887 */ /* 0x000fe40008000000 */
[----:B------:R-:W-:-:S04]  /*38a0*/  USEL UR5, UR4, URZ, UP0 ;  /* 0x000000ff04057287 */ /* 0x000fc80008000000 */
[----:B------:R-:W-:Y:S02]  /*38b0*/  LOP3.LUT R12, R12, UR7, RZ, 0x3c, !PT ;  /* 0x000000070c0c7c12 */ /* 0x000fe4000f8e3cff */
[----:B-1----:R-:W-:-:S04]  /*38c0*/  SHF.L.U32 R4, R10, 0x1f, RZ ;  /* 0x0000001f0a047819 */ /* 0x002fc800000006ff */
[----:B------:R-:W1:Y:S02]  /*38d0*/  SYNCS.PHASECHK.TRANS64.TRYWAIT P1, [R2+URZ+0x160], R4 ;  /* 0x00016004020075a7 */ /* 0x000e6400080211ff */
[----:B-1----:R-:W-:Y:S05]  /*38e0*/  @!P1 BRA `(.L_x_67) ;  /* 0x0000005000449947 */ /* 0x002fea0003800000 */
.L_x_175:
[C---:B-1----:R-:W-:Y:S01]  /*38f0*/  LEA R4, R11.reuse, UR6, 0x4 ;  /* 0x000000060b047c11 */ /* 0x042fe2000f8e20ff */
[----:B------:R-:W-:Y:S01]  /*3900*/  VIADD R2, R2, 0x170 ;  /* 0x0000017002027836 */ /* 0x000fe20000000000 */
[----:B------:R-:W-:Y:S01]  /*3910*/  SEL R8, R8, RZ, P0 ;  /* 0x000000ff08087207 */ /* 0x000fe20000000000 */
[----:B------:R-:W-:-:S03]  /*3920*/  VIADD R11, R11, 0x1 ;  /* 0x000000010b0b7836 */ /* 0x000fc60000000000 */
[----:B------:R-:W1:Y:S01]  /*3930*/  LDS.128 R4, [R4+0x1f0] ;  /* 0x0001f00004047984 */ /* 0x000e620000000c00 */
[----:B------:R-:W-:Y:S02]  /*3940*/  PRMT R2, RZ, 0x654, R2 ;  /* 0x00000654ff027816 */ /* 0x000fe40000000002 */
[C---:B------:R-:W-:Y:S01]  /*3950*/  ISETP.NE.AND P1, PT, R11.reuse, 0x2, PT ;  /* 0x000000020b00780c */ /* 0x040fe20003f25270 */
[----:B------:R-:W-:Y:S01]  /*3960*/  @!PT LDS RZ, [RZ] ;  /* 0x00000000fffff984 */ /* 0x000fe20000000800 */
[----:B------:R-:W-:Y:S01]  /*3970*/  @!PT LDS RZ, [RZ] ;  /* 0x00000000fffff984 */ /* 0x000fe20000000800 */
[----:B------:R-:W-:Y:S01]  /*3980*/  @!PT LDS RZ, [RZ] ;  /* 0x00000000fffff984 */ /* 0x000fe20000000800 */
[----:B------:R-:W-:Y:S01]  /*3990*/  @!PT LDS RZ, [RZ] ;  /* 0x00000000fffff984 */ /* 0x000fe20000000800 */
[----:B------:R2:W-:Y:S06]  /*39a0*/  MEMBAR.ALL.CTA ;  /* 0x0000000000007992 */ /* 0x0005ec0000008000 */
[----:B--2---:R-:W2:Y:S01]  /*39b0*/  FENCE.VIEW.ASYNC.S ;  /* 0x00000000000073c6 */ /* 0x004ea20000000000 */
[----:B------:R-:W-:Y:S01]  /*39c0*/  SEL R11, R11, RZ, P1 ;  /* 0x000000ff0b0b7207 */ /* 0x000fe20000800000 */
[----:B--2---:R2:W-:Y:S01]  /*39d0*/  SYNCS.ARRIVE.TRANS64.RED.A1T0 RZ, [R2+URZ], RZ ;  /* 0x000000ff02ff79a7 */ /* 0x0045e200081004ff */
[----:B-1----:R-:W-:-:S02]  /*39e0*/  LOP3.LUT P3, RZ, R6, 0x1, RZ, 0xc0, !PT ;  /* 0x0000000106ff7812 */ /* 0x002fc4000786c0ff */
[----:B------:R-:W-:-:S04]  /*39f0*/  SEL R4, RZ, 0x1, P1 ;  /* 0x00000001ff047807 */ /* 0x000fc80000800000 */
[----:B------:R-:W-:Y:S02]  /*3a00*/  LOP3.LUT R10, R10, R4, RZ, 0x3c, !PT ;  /* 0x000000040a0a7212 */ /* 0x000fe400078e3cff */
[----:B--2---:R-:W-:-:S04]  /*3a10*/  SEL R2, RZ, 0x1, P0 ;  /* 0x00000001ff027807 */ /* 0x004fc80000000000 */
[----:B------:R-:W-:Y:S01]  /*3a20*/  LOP3.LUT R9, R9, R2, RZ, 0x3c, !PT ;  /* 0x0000000209097212 */ /* 0x000fe200078e3cff */
[----:B------:R-:W-:Y:S06]  /*3a30*/  @P3 BRA `(.L_x_68) ;  /* 0xfffffffc002c3947 */ /* 0x000fec000383ffff */
[----:B------:R-:W-:Y:S01]  /*3a40*/  ULEA UR4, UR5, UR6, 0x3 ;  /* 0x0000000605047291 */ /* 0x000fe2000f8e18ff */
[----:B------:R-:W-:-:S08]  /*3a50*/  SHF.L.U32 R2, R12, 0x1f, RZ ;  /* 0x0000001f0c027819 */ /* 0x000fd000000006ff */
[----:B------:R-:W1:Y:S02]  /*3a60*/  SYNCS.PHASECHK.TRANS64 P0, [UR4+0x170], R2 ;  /* 0x00017002ff0075a7 */ /* 0x000e640008001004 */
[----:B-1----:R-:W-:Y:S05]  /*3a70*/  @P0 BRA `(.L_x_69) ;  /* 0x0000000000080947 */ /* 0x002fea0003800000 */
[----:B------:R-:W1:Y:S02]  /*3a80*/  SYNCS.PHASECHK.TRANS64.TRYWAIT P0, [UR4+0x170], R2 ;  /* 0x00017002ff0075a7 */ /* 0x000e640008001104 */
[----:B-1----:R-:W-:Y:S05]  /*3a90*/  @!P0 BRA `(.L_x_70) ;  /* 0x0000004c00ec8947 */ /* 0x002fea0003800000 */
.L_x_69:
[----:B------:R-:W-:-:S04]  /*3aa0*/  UIADD3 UR7, UPT, UPT, UR5, 0x1, URZ ;  /* 0x0000000105077890 */ /* 0x000fc8000fffe0ff */
[----:B------:R-:W-:-:S04]  /*3ab0*/  UISETP.NE.AND UP0, UPT, UR7, 0x2, UPT ;  /* 0x000000020700788c */ /* 0x000fc8000bf05270 */
[----:B------:R-:W-:Y:S02]  /*3ac0*/  USEL UR8, URZ, 0x1, UP0 ;  /* 0x00000001ff087887 */ /* 0x000fe40008000000 */
[----:B------:R-:W-:-:S04]  /*3ad0*/  USEL UR7, UR7, URZ, UP0 ;  /* 0x000000ff07077287 */ /* 0x000fc80008000000 */
[----:B------:R-:W-:Y:S01]  /*3ae0*/  ULEA UR7, UR7, UR6, 0x3 ;  /* 0x0000000607077291 */ /* 0x000fe2000f8e18ff */
[----:B-1----:R-:W-:-:S04]  /*3af0*/  LOP3.LUT R2, R12, UR8, RZ, 0x3c, !PT ;  /* 0x000000080c027c12 */ /* 0x002fc8000f8e3cff */
[----:B------:R-:W-:-:S04]  /*3b00*/  SHF.L.U32 R0, R2, 0x1f, RZ ;  /* 0x0000001f02007819 */ /* 0x000fc800000006ff */
[----:B------:R-:W1:Y:S02]  /*3b10*/  SYNCS.PHASECHK.TRANS64 P0, [UR7+0x170], R0 ;  /* 0x00017000ff0075a7 */ /* 0x000e640008001007 */
[----:B-1----:R-:W-:Y:S05]  /*3b20*/  @P0 EXIT ;  /* 0x000000000000094d */ /* 0x002fea0003800000 */
[----:B------:R-:W-:Y:S02]  /*3b30*/  SHF.L.U32 R2, R2, 0x1f, RZ ;  /* 0x0000001f02027819 */ /* 0x000fe400000006ff */
[----:B------:R-:W-:-:S07]  /*3b40*/  MOV R0, UR7 ;  /* 0x0000000700007c02 */ /* 0x000fce0008000f00 */
.L_x_71:
[----:B-1----:R1:W2:Y:S02]  /*3b50*/  SYNCS.PHASECHK.TRANS64.TRYWAIT P0, [R0+URZ+0x170], R2 ;  /* 0x00017002000075a7 */ /* 0x0022a400080011ff */
[----:B--2---:R-:W-:Y:S05]  /*3b60*/  @!P0 NANOSLEEP.SYNCS 0x989680 ;  /* 0x009896800000895d */ /* 0x004fea0003900000 */
[----:B------:R-:W2:Y:S02]  /*3b70*/  @!P0 SYNCS.PHASECHK.TRANS64 P0, [R0+URZ+0x170], R2 ;  /* 0x00017002000085a7 */ /* 0x000ea400080010ff */
[----:B--2---:R-:W-:Y:S05]  /*3b80*/  @P0 EXIT ;  /* 0x000000000000094d */ /* 0x004fea0003800000 */
[----:B------:R-:W-:Y:S05]  /*3b90*/  BRA `(.L_x_71) ;  /* 0xfffffffc00ec7947 */ /* 0x000fea000383ffff */
.L_x_64:
[----:B------:R-:W-:Y:S05]  /*3ba0*/  BRA.U UP4, `(.L_x_72) ;  /* 0x0000001104a47547 */ /* 0x000fea000b800000 */
[----:B------:R-:W1:Y:S01]  /*3bb0*/  S2UR UR7, SR_CgaCtaId ;  /* 0x00000000000779c3 */ /* 0x000e620000008800 */
[----:B------:R-:W-:Y:S01]  /*3bc0*/  UMOV UR4, 0x40 ;  /* 0x0000004000047882 */ /* 0x000fe20000000000 */
[----:B------:R-:W-:Y:S01]  /*3bd0*/  NOP ;  /* 0x0000000000007918 */ /* 0x000fe20000000000 */
[----:B------:R-:W-:Y:S01]  /*3be0*/  UMOV UR6, 0x400 ;  /* 0x0000040000067882 */ /* 0x000fe20000000000 */
[----:B-1----:R-:W-:Y:S02]  /*3bf0*/  ULEA UR5, UR7, UR4, 0x18 ;  /* 0x0000000407057291 */ /* 0x002fe4000f8ec0ff */
[----:B------:R-:W-:-:S07]  /*3c00*/  ULEA UR6, UR7, UR6, 0x18 ;  /* 0x0000000607067291 */ /* 0x000fce000f8ec0ff */
[----:B------:R-:W1:Y:S02]  /*3c10*/  LDS.U8 R0, [UR5+0x1c] ;  /* 0x00001c05ff007984 */ /* 0x000e640008000000 */
[----:B-1----:R-:W-:-:S13]  /*3c20*/  ISETP.NE.AND P0, PT, R0, RZ, PT ;  /* 0x000000ff0000720c */ /* 0x002fda0003f05270 */
[----:B------:R-:W-:Y:S05]  /*3c30*/  @P0 BRA `(.L_x_73) ;  /* 0x0000000400080947 */ /* 0x000fea0003800000 */
[----:B------:R-:W-:Y:S02]  /*3c40*/  UISETP.NE.U32.AND UP1, UPT, UR33, 0x1, UPT ;  /* 0x000000012100788c */ /* 0x000fe4000bf25070 */
[----:B------:R-:W-:-:S07]  /*3c50*/  UIADD3 UR7, UPT, UPT, UR5, 0x8, URZ ;  /* 0x0000000805077890 */ /* 0x000fce000fffe0ff */
[----:B------:R-:W-:Y:S05]  /*3c60*/  BRA.U !UP1, `(.L_x_74) ;  /* 0x00000001099c7547 */ /* 0x000fea000b800000 */
[----:B------:R-:W-:Y:S01]  /*3c70*/  ELECT P0, URZ, PT ;  /* 0x0000000000ff782f */ /* 0x000fe20003800000 */
[----:B------:R-:W-:-:S12]  /*3c80*/  BSSY B0, `(.L_x_74) ;  /* 0x0000025000007945 */ /* 0x000fd80003800000 */
[----:B------:R-:W-:Y:S05]  /*3c90*/  @!P0 BRA `(.L_x_75) ;  /* 0x00000000008c8947 */ /* 0x000fea0003800000 */
[----:B------:R-:W-:-:S05]  /*3ca0*/  UMOV UR4, 0x10 ;  /* 0x0000001000047882 */ /* 0x000fca0000000000 */
[----:B------:R-:W-:Y:S04]  /*3cb0*/  DEPBAR.LE SB1, 0x36 ;  /* 0x00009d800000791a */ /* 0x000fe80000000000 */
[----:B------:R-:W1:Y:S02]  /*3cc0*/  UTCATOMSWS.2CTA.FIND_AND_SET.ALIGN UP0, UR4, UR4 ;  /* 0x00000004000475e3 */ /* 0x000e640008200800 */
[----:B-1----:R-:W-:Y:S01]  /*3cd0*/  MOV R10, UR4 ;  /* 0x00000004000a7c02 */ /* 0x002fe20008000f00 */
[----:B------:R-:W-:Y:S06]  /*3ce0*/  BRA.U UP0, `(.L_x_76) ;  /* 0x0000000100187547 */ /* 0x000fec000b800000 */
.L_x_77:
[----:B------:R-:W-:Y:S05]  /*3cf0*/  NANOSLEEP 0x64 ;  /* 0x000000640000795d */ /* 0x000fea0003800000 */
[----:B------:R-:W-:-:S05]  /*3d00*/  UMOV UR4, 0x10 ;  /* 0x0000001000047882 */ /* 0x000fca0000000000 */
[----:B------:R-:W-:Y:S04]  /*3d10*/  DEPBAR.LE SB1, 0x36 ;  /* 0x00009d800000791a */ /* 0x000fe80000000000 */
[----:B------:R-:W1:Y:S02]  /*3d20*/  UTCATOMSWS.2CTA.FIND_AND_SET.ALIGN UP0, UR4, UR4 ;  /* 0x00000004000475e3 */ /* 0x000e640008200800 */
[----:B-1----:R-:W-:Y:S01]  /*3d30*/  MOV R10, UR4 ;  /* 0x00000004000a7c02 */ /* 0x002fe20008000f00 */
[----:B------:R-:W-:Y:S05]  /*3d40*/  BRA.U !UP0, `(.L_x_77) ;  /* 0xfffffffd08e87547 */ /* 0x000fea000b83ffff */
.L_x_76:
[----:B------:R-:W1:Y:S01]  /*3d50*/  LDS R6, [UR5+0x10] ;  /* 0x00001005ff067984 */ /* 0x000e620008000800 */
[----:B------:R-:W-:Y:S01]  /*3d60*/  IMAD.U32 R0, RZ, RZ, UR6 ;  /* 0x00000006ff007e24 */ /* 0x000fe2000f8e00ff */
[----:B------:R-:W-:-:S03]  /*3d70*/  MOV R4, UR35 ;  /* 0x0000002300047c02 */ /* 0x000fc60008000f00 */
[----:B------:R-:W-:Y:S01]  /*3d80*/  VIADD R0, R0, 0x210 ;  /* 0x0000021000007836 */ /* 0x000fe20000000000 */
[----:B-1----:R-:W-:-:S04]  /*3d90*/  SHF.L.U32 R6, R6, 0x1f, RZ ;  /* 0x0000001f06067819 */ /* 0x002fc800000006ff */
[----:B------:R-:W1:Y:S02]  /*3da0*/  SYNCS.PHASECHK.TRANS64.TRYWAIT P0, [UR5+0x8], R6 ;  /* 0x00000806ff0075a7 */ /* 0x000e640008001105 */
[----:B-1----:R-:W-:Y:S05]  /*3db0*/  @P0 BRA `(.L_x_78) ;  /* 0x0000000000080947 */ /* 0x002fea0003800000 */
[----:B------:R-:W1:Y:S02]  /*3dc0*/  SYNCS.PHASECHK.TRANS64.TRYWAIT P0, [UR5+0x8], R6 ;  /* 0x00000806ff0075a7 */ /* 0x000e640008001105 */
[----:B-1----:R-:W-:Y:S05]  /*3dd0*/  @!P0 BRA `(.L_x_79) ;  /* 0x0000004c00348947 */ /* 0x002fea0003800000 */
.L_x_78:
[----:B------:R-:W-:Y:S01]  /*3de0*/  PRMT R4, R4, 0x654, R0 ;  /* 0x0000065404047816 */ /* 0x000fe20000000000 */
[----:B------:R-:W-:Y:S01]  /*3df0*/  HFMA2 R0, -RZ, RZ, 0, 5.9604644775390625e-08 ;  /* 0x00000001ff007431 */ /* 0x000fe200000001ff */
[----:B------:R-:W-:Y:S01]  /*3e00*/  UPRMT UR4, UR35, 0x654, UR7 ;  /* 0x0000065423047896 */ /* 0x000fe20008000007 */
[----:B------:R-:W-:Y:S02]  /*3e10*/  IMAD.MOV.U32 R8, RZ, RZ, 0xffff ;  /* 0x0000ffffff087424 */ /* 0x000fe400078e00ff */
[----:B-1----:R-:W-:Y:S02]  /*3e20*/  IMAD.MOV.U32 R6, RZ, RZ, 0x4 ;  /* 0x00000004ff067424 */ /* 0x002fe400078e00ff */
[----:B------:R-:W-:Y:S01]  /*3e30*/  IMAD.SHL.U32 R9, R10, 0x20, RZ ;  /* 0x000000200a097824 */ /* 0x000fe200078e00ff */
[----:B------:R-:W-:Y:S02]  /*3e40*/  MOV R5, UR4 ;  /* 0x0000000400057c02 */ /* 0x000fe40008000f00 */
[-C--:B------:R-:W-:Y:S01]  /*3e50*/  SHF.L.U32 R8, R8, R10.reuse, RZ ;  /* 0x0000000a08087219 */ /* 0x080fe200000006ff */
[----:B------:R1:W-:Y:S01]  /*3e60*/  SYNCS.ARRIVE.TRANS64.RED RZ, [UR4], R6 ;  /* 0x00000006ffff79a7 */ /* 0x0003e20008000404 */
[----:B------:R-:W-:Y:S01]  /*3e70*/  SHF.L.U32 R7, R0, R10, RZ ;  /* 0x0000000a00077219 */ /* 0x000fe200000006ff */
[----:B------:R1:W-:Y:S04]  /*3e80*/  STS [UR6+0x210], R9 ;  /* 0x00021009ff007988 */ /* 0x0003e80008000806 */
[----:B------:R1:W-:Y:S04]  /*3e90*/  STAS [R4.64], R10 ;  /* 0x0000000a04007dbd */ /* 0x0003e8000c0008ff */
[----:B------:R1:W-:Y:S04]  /*3ea0*/  ATOMS.OR RZ, [UR5+0x14], R8 ;  /* 0x00001408ffff798c */ /* 0x0003e8000b000005 */
[----:B------:R1:W-:Y:S04]  /*3eb0*/  ATOMS.OR RZ, [UR5+0x18], R7 ;  /* 0x00001807ffff798c */ /* 0x0003e8000b000005 */
[----:B------:R1:W-:Y:S02]  /*3ec0*/  ATOMS.XOR RZ, [UR5+0x10], R0 ;  /* 0x00001000ffff798c */ /* 0x0003e4000b800005 */
.L_x_75:
[----:B------:R-:W-:Y:S05]  /*3ed0*/  BSYNC B0 ;  /* 0x0000000000007941 */ /* 0x000fea0003800000 */
.L_x_74:
[----:B------:R-:W-:Y:S05]  /*3ee0*/  BRA.U UP1, `(.L_x_80) ;  /* 0x00000001016c7547 */ /* 0x000fea000b800000 */
[----:B------:R-:W-:-:S03]  /*3ef0*/  UMOV UR4, 0xffffffff ;  /* 0xffffffff00047882 */ /* 0x000fc60000000000 */
[----:B------:R-:W-:Y:S05]  /*3f00*/  BRA.DIV UR4, `(.L_x_81) ;  /* 0x0000004e04007947 */ /* 0x000fea000b800000 */
[----:B------:R-:W-:-:S13]  /*3f10*/  ELECT P0, URZ, PT ;  /* 0x0000000000ff782f */ /* 0x000fda0003800000 */
.L_x_179:
[----:B------:R-:W-:Y:S05]  /*3f20*/  @!P0 BRA `(.L_x_80) ;  /* 0x00000000005c8947 */ /* 0x000fea0003800000 */
[----:B-1----:R-:W1:Y:S02]  /*3f30*/  LDS R4, [UR5+0x10] ;  /* 0x00001005ff047984 */ /* 0x002e640008000800 */
[----:B-1----:R-:W-:-:S04]  /*3f40*/  SHF.L.U32 R4, R4, 0x1f, RZ ;  /* 0x0000001f04047819 */ /* 0x002fc800000006ff */
[----:B------:R-:W1:Y:S02]  /*3f50*/  SYNCS.PHASECHK.TRANS64.TRYWAIT P0, [UR5+0x8], R4 ;  /* 0x00000804ff0075a7 */ /* 0x000e640008001105 */
[----:B-1----:R-:W-:Y:S05]  /*3f60*/  @P0 BRA `(.L_x_82) ;  /* 0x0000000000080947 */ /* 0x002fea0003800000 */
[----:B------:R-:W1:Y:S02]  /*3f70*/  SYNCS.PHASECHK.TRANS64.TRYWAIT P0, [UR5+0x8], R4 ;  /* 0x00000804ff0075a7 */ /* 0x000e640008001105 */
[----:B-1----:R-:W-:Y:S05]  /*3f80*/  @!P0 BRA `(.L_x_83) ;  /* 0x0000004c00048947 */ /* 0x002fea0003800000 */
.L_x_82:
[----:B------:R-:W2:Y:S01]  /*3f90*/  LDS R6, [UR6+0x210] ;  /* 0x00021006ff067984 */ /* 0x000ea20008000800 */
[----:B-1----:R-:W-:Y:S02]  /*3fa0*/  HFMA2 R0, -RZ, RZ, 0, 5.9604644775390625e-08 ;  /* 0x00000001ff007431 */ /* 0x002fe400000001ff */
[----:B------:R-:W-:Y:S01]  /*3fb0*/  IMAD.MOV.U32 R4, RZ, RZ, 0xffff ;  /* 0x0000ffffff047424 */ /* 0x000fe200078e00ff */
[----:B------:R-:W-:Y:S01]  /*3fc0*/  UPRMT UR4, UR35, 0x654, UR7 ;  /* 0x0000065423047896 */ /* 0x000fe20008000007 */
[----:B--2---:R-:W-:-:S03]  /*3fd0*/  IMAD.SHL.U32 R5, R6, 0x20, RZ ;  /* 0x0000002006057824 */ /* 0x004fc600078e00ff */
[-C--:B------:R-:W-:Y:S02]  /*3fe0*/  SHF.L.U32 R4, R4, R6.reuse, RZ ;  /* 0x0000000604047219 */ /* 0x080fe400000006ff */
[----:B------:R-:W-:Y:S01]  /*3ff0*/  SHF.L.U32 R6, R0, R6, RZ ;  /* 0x0000000600067219 */ /* 0x000fe200000006ff */
[----:B------:R2:W-:Y:S04]  /*4000*/  STS [UR6+0x210], R5 ;  /* 0x00021005ff007988 */ /* 0x0005e80008000806 */
[----:B------:R2:W-:Y:S04]  /*4010*/  ATOMS.OR RZ, [UR5+0x14], R4 ;  /* 0x00001404ffff798c */ /* 0x0005e8000b000005 */
[----:B------:R2:W-:Y:S01]  /*4020*/  ATOMS.OR RZ, [UR5+0x18], R6 ;  /* 0x00001806ffff798c */ /* 0x0005e2000b000005 */
[----:B------:R-:W-:Y:S03]  /*4030*/  SYNCS.ARRIVE.TRANS64.RED.A1T0 RZ, [UR4], RZ ;  /* 0x000000ffffff79a7 */ /* 0x000fe60008100404 */
[----:B------:R2:W-:Y:S01]  /*4040*/  ATOMS.XOR RZ, [UR5+0x10], R0 ;  /* 0x00001000ffff798c */ /* 0x0005e2000b800005 */
[----:B------:R-:W-:Y:S05]  /*4050*/  BRA `(.L_x_80) ;  /* 0x0000000000107947 */ /* 0x000fea0003800000 */
.L_x_73:
[----:B------:R-:W-:Y:S02]  /*4060*/  MOV R0, 0xffffffff ;  /* 0xffffffff00007802 */ /* 0x000fe40000000f00 */
[----:B------:R-:W-:-:S03]  /*4070*/  MOV R4, 0x40a0 ;  /* 0x000040a000047802 */ /* 0x000fc60000000f00 */
[----:B------:R1:W-:Y:S04]  /*4080*/  STS [UR6+0x210], R0 ;  /* 0x00021000ff007988 */ /* 0x0003e80008000806 */
[----:B-1---5:R-:W-:Y:S05]  /*4090*/  CALL.REL.NOINC `($__internal_1_$__cuda_sm10x_tcgen05_guardrail_trap_phase_invalid_during_alloc) ;  /* 0x00000050000c7944 */ /* 0x022fea0003c00000 */
.L_x_80:
[----:B------:R-:W-:Y:S05]  /*40a0*/  WARPSYNC.ALL ;  /* 0x0000000000007948 */ /* 0x000fea0003800000 */
[----:B------:R-:W3:Y:S01]  /*40b0*/  S2UR UR4, SR_CgaCtaId ;  /* 0x00000000000479c3 */ /* 0x000ee20000008800 */
[----:B------:R-:W-:Y:S01]  /*40c0*/  UMOV UR17, 0x400 ;  /* 0x0000040000117882 */ /* 0x000fe20000000000 */
[----:B------:R-:W-:-:S06]  /*40d0*/  NOP ;  /* 0x0000000000007918 */ /* 0x000fcc0000000000 */
[----:B------:R-:W-:Y:S06]  /*40e0*/  BAR.ARV 0x6, 0xa0 ;  /* 0x0182800000007b1d */ /* 0x000fec0000002000 */
[----:B------:R-:W4:Y:S01]  /*40f0*/  LDCU UR6, c[0x0][0x38c] ;  /* 0x00007180ff0677ac */ /* 0x000f220008000800 */
[----:B------:R-:W-:Y:S01]  /*4100*/  LOP3.LUT R3, R3, 0xffff, RZ, 0xc0, !PT ;  /* 0x0000ffff03037812 */ /* 0x000fe200078ec0ff */
[----:B-1----:R-:W-:Y:S01]  /*4110*/  IMAD.MOV.U32 R9, RZ, RZ, 0x1 ;  /* 0x00000001ff097424 */ /* 0x002fe200078e00ff */
[----:B------:R-:W-:Y:S01]  /*4120*/  LOP3.LUT R2, R2, 0xffff, RZ, 0xc0, !PT ;  /* 0x0000ffff02027812 */ /* 0x000fe200078ec0ff */
[----:B------:R-:W-:Y:S01]  /*4130*/  IMAD.MOV.U32 R8, RZ, RZ, RZ ;  /* 0x000000ffff087224 */ /* 0x000fe200078e00ff */
[----:B------:R-:W-:Y:S01]  /*4140*/  R2UR UR20, R3 ;  /* 0x00000000031472ca */ /* 0x000fe200000e0000 */
[----:B------:R-:W-:Y:S01]  /*4150*/  UMOV UR24, URZ ;  /* 0x000000ff00187c82 */ /* 0x000fe20008000000 */
[----:B------:R-:W-:-:S02]  /*4160*/  R2UR UR30, R2 ;  /* 0x00000000021e72ca */ /* 0x000fc400000e0000 */
[----:B------:R-:W-:Y:S01]  /*4170*/  CS2R R2, SRZ ;  /* 0x0000000000027805 */ /* 0x000fe2000001ff00 */
[----:B------:R-:W-:Y:S01]  /*4180*/  UMOV UR15, URZ ;  /* 0x000000ff000f7c82 */ /* 0x000fe20008000000 */
[----:B---3--:R-:W-:Y:S01]  /*4190*/  ULEA UR17, UR4, UR17, 0x18 ;  /* 0x0000001104117291 */ /* 0x008fe2000f8ec0ff */
[----:B------:R-:W-:Y:S01]  /*41a0*/  UMOV UR14, URZ ;  /* 0x000000ff000e7c82 */ /* 0x000fe20008000000 */
[----:B------:R-:W-:Y:S02]  /*41b0*/  UISETP.NE.AND UP3, UPT, UR33, URZ, UPT ;  /* 0x000000ff2100728c */ /* 0x000fe4000bf65270 */
[----:B------:R-:W-:Y:S02]  /*41c0*/  UIADD3 UR5, UPT, UPT, UR17, 0x4600, URZ ;  /* 0x0000460011057890 */ /* 0x000fe4000fffe0ff */
[----:B------:R-:W-:-:S03]  /*41d0*/  UIADD3 UR4, UPT, UPT, UR17, 0x2c600, URZ ;  /* 0x0002c60011047890 */ /* 0x000fc6000fffe0ff */
[----:B--2---:R-:W1:Y:S01]  /*41e0*/  LDS R0, [UR17+0x210] ;  /* 0x00021011ff007984 */ /* 0x004e620008000800 */
[----:B----4-:R-:W-:Y:S02]  /*41f0*/  UIADD3 UR6, UPT, UPT, UR6, 0x3f, URZ ;  /* 0x0000003f06067890 */ /* 0x010fe4000fffe0ff */
[----:B------:R-:W-:Y:S02]  /*4200*/  USHF.R.U32.HI UR5, URZ, 0x4, UR5 ;  /* 0x00000004ff057899 */ /* 0x000fe40008011605 */
[----:B------:R-:W-:Y:S02]  /*4210*/  USHF.R.S32.HI UR25, URZ, 0x1f, UR6 ;  /* 0x0000001fff197899 */ /* 0x000fe40008011406 */
[----:B------:R-:W-:Y:S02]  /*4220*/  USHF.R.U32.HI UR4, URZ, 0x4, UR4 ;  /* 0x00000004ff047899 */ /* 0x000fe40008011604 */
[----:B------:R-:W-:Y:S02]  /*4230*/  ULEA.HI UR25, UR25, UR6, URZ, 0x6 ;  /* 0x0000000619197291 */ /* 0x000fe4000f8f30ff */
[----:B------:R-:W-:-:S02]  /*4240*/  ULOP3.LUT UR5, UR5, 0x3fff, URZ, 0xc0, !UPT ;  /* 0x00003fff05057892 */ /* 0x000fc4000f8ec0ff */
[----:B------:R-:W-:Y:S02]  /*4250*/  USHF.R.S32.HI UR25, URZ, 0x6, UR25 ;  /* 0x00000006ff197899 */ /* 0x000fe40008011419 */
[----:B------:R-:W-:Y:S02]  /*4260*/  ULOP3.LUT UR22, UR4, 0x3fff, URZ, 0xc0, !UPT ;  /* 0x00003fff04167892 */ /* 0x000fe4000f8ec0ff */
[----:B------:R-:W-:Y:S02]  /*4270*/  UISETP.LT.AND UP0, UPT, UR25, 0x1, UPT ;  /* 0x000000011900788c */ /* 0x000fe4000bf01270 */
[----:B------:R-:W-:Y:S02]  /*4280*/  ULOP3.LUT UR21, UR5, 0x10000, URZ, 0xfc, !UPT ;  /* 0x0001000005157892 */ /* 0x000fe4000f8efcff */
[----:B------:R-:W-:Y:S02]  /*4290*/  ULOP3.LUT UR22, UR22, 0x10000, URZ, 0xfc, !UPT ;  /* 0x0001000016167892 */ /* 0x000fe4000f8efcff */
[----:B------:R-:W-:Y:S01]  /*42a0*/  USEL UR31, UR25, 0x1, !UP0 ;  /* 0x00000001191f7887 */ /* 0x000fe2000c000000 */
[----:B------:R-:W-:Y:S01]  /*42b0*/  UMOV UR28, 0x0 ;  /* 0x00000000001c7882 */ /* 0x000fe20000000000 */
[----:B------:R-:W-:Y:S01]  /*42c0*/  UMOV UR29, 0x10100490 ;  /* 0x10100490001d7882 */ /* 0x000fe20000000000 */
[----:B------:R-:W-:Y:S01]  /*42d0*/  UMOV UR26, 0x0 ;  /* 0x00000000001a7882 */ /* 0x000fe20000000000 */
[----:B------:R-:W-:Y:S01]  /*42e0*/  UMOV UR27, 0x10100490 ;  /* 0x10100490001b7882 */ /* 0x000fe20000000000 */
[----:B-1----:R-:W-:-:S15]  /*42f0*/  R2UR UR32, R0 ;  /* 0x00000000002072ca */ /* 0x002fde00000e0000 */
.L_x_91:
[C---:B------:R-:W-:Y:S02]  /*4300*/  LEA R0, R8.reuse, UR17, 0x3 ;  /* 0x0000001108007c11 */ /* 0x040fe4000f8e18ff */
[----:B------:R-:W-:Y:S02]  /*4310*/  SHF.L.U32 R4, R3, 0x1f, RZ ;  /* 0x0000001f03047819 */ /* 0x000fe400000006ff */
[----:B------:R-:W-:Y:S02]  /*4320*/  LEA R5, R8, UR17, 0x4 ;  /* 0x0000001108057c11 */ /* 0x000fe4000f8e20ff */
[----:B------:R-:W1:Y:S02]  /*4330*/  SYNCS.PHASECHK.TRANS64.TRYWAIT P0, [R0+URZ+0x160], R4 ;  /* 0x00016004000075a7 */ /* 0x000e6400080011ff */
[----:B-1-3--:R-:W-:Y:S05]  /*4340*/  @!P0 BRA `(.L_x_84) ;  /* 0x00000048002c8947 */ /* 0x00afea0003800000 */
.L_x_180:
[----:B-1----:R-:W1:Y:S01]  /*4350*/  LDS.128 R4, [R5+0x1f0] ;  /* 0x0001f00005047984 */ /* 0x002e620000000c00 */
[----:B------:R-:W-:Y:S02]  /*4360*/  VIADD R0, R0, 0x170 ;  /* 0x0000017000007836 */ /* 0x000fe40000000000 */
[----:B------:R-:W-:Y:S01]  /*4370*/  VIADD R8, R8, 0x1 ;  /* 0x0000000108087836 */ /* 0x000fe20000000000 */
[----:B------:R-:W-:Y:S01]  /*4380*/  @!PT LDS RZ, [RZ] ;  /* 0x00000000fffff984 */ /* 0x000fe20000000800 */
[----:B------:R-:W-:Y:S01]  /*4390*/  @!PT LDS RZ, [RZ] ;  /* 0x00000000fffff984 */ /* 0x000fe20000000800 */
[----:B------:R-:W-:Y:S01]  /*43a0*/  @!PT LDS RZ, [RZ] ;  /* 0x00000000fffff984 */ /* 0x000fe20000000800 */
[----:B------:R-:W-:Y:S01]  /*43b0*/  @!PT LDS RZ, [RZ] ;  /* 0x00000000fffff984 */ /* 0x000fe20000000800 */
[----:B------:R2:W-:Y:S06]  /*43c0*/  MEMBAR.ALL.CTA ;  /* 0x0000000000007992 */ /* 0x0005ec0000008000 */
[----:B--2---:R-:W2:Y:S01]  /*43d0*/  FENCE.VIEW.ASYNC.S ;  /* 0x00000000000073c6 */ /* 0x004ea20000000000 */
[----:B------:R-:W-:-:S04]  /*43e0*/  PRMT R0, RZ, 0x654, R0 ;  /* 0x00000654ff007816 */ /* 0x000fc80000000000 */
[----:B--2---:R2:W-:Y:S01]  /*43f0*/  SYNCS.ARRIVE.TRANS64.RED.A1T0 RZ, [R0+URZ], RZ ;  /* 0x000000ff00ff79a7 */ /* 0x0045e200081004ff */
[----:B-1----:R-:W-:Y:S01]  /*4400*/  LOP3.LUT P1, RZ, R6, 0x1, RZ, 0xc0, !PT ;  /* 0x0000000106ff7812 */ /* 0x002fe2000782c0ff */
[----:B--2---:R-:W-:-:S12]  /*4410*/  BRA.U UP3, `(.L_x_85) ;  /* 0x0000000103e07547 */ /* 0x004fd8000b800000 */
[----:B------:R-:W1:Y:S01]  /*4420*/  LDCU UR4, c[0x0][0x38c] ;  /* 0x00007180ff0477ac */ /* 0x000e620008000800 */
[----:B------:R-:W-:Y:S02]  /*4430*/  PLOP3.LUT P2, PT, PT, PT, PT, 0x80, 0x8 ;  /* 0x000000000008781c */ /* 0x000fe40003f4f070 */
[----:B------:R-:W-:Y:S01]  /*4440*/  SHF.L.U32 R4, R9, 0x1f, RZ ;  /* 0x0000001f09047819 */ /* 0x000fe200000006ff */
[----:B------:R-:W-:Y:S02]  /*4450*/  ULEA UR23, UR24, UR17, 0x3 ;  /* 0x0000001118177291 */ /* 0x000fe4000f8e18ff */
[----:B------:R-:W-:Y:S02]  /*4460*/  ULEA UR18, UR24, UR32, 0x6 ;  /* 0x0000002018127291 */ /* 0x000fe4000f8e30ff */
[----:B-1----:R-:W-:-:S06]  /*4470*/  UISETP.GE.AND UP0, UPT, UR4, 0x1, UPT ;  /* 0x000000010400788c */ /* 0x002fcc000bf06270 */
[----:B------:R-:W-:-:S05]  /*4480*/  PLOP3.LUT P0, PT, PT, PT, UP0, 0x80, 0x8 ;  /* 0x000000000008781c */ /* 0x000fca0003f0f008 */
[----:B------:R-:W-:-:S08]  /*4490*/  @UP0 ULEA UR4, UR15, UR17, 0x3 ;  /* 0x000000110f040291 */ /* 0x000fd0000f8e18ff */
[----:B------:R-:W-:-:S04]  /*44a0*/  @P0 SHF.L.U32 R0, R2, 0x1f, RZ ;  /* 0x0000001f02000819 */ /* 0x000fc800000006ff */
[----:B------:R1:W2:Y:S01]  /*44b0*/  @P0 SYNCS.PHASECHK.TRANS64.TRYWAIT P2, [UR4], R0 ;  /* 0x00000000ff0005a7 */ /* 0x0002a20008041104 */
[----:B------:R-:W3:Y:S02]  /*44c0*/  SYNCS.PHASECHK.TRANS64.TRYWAIT P0, [UR23+0x1a0], R4 ;  /* 0x0001a004ff0075a7 */ /* 0x000ee40008001117 */
[----:B-123--:R-:W-:Y:S05]  /*44d0*/  @!P0 BRA `(.L_x_86) ;  /* 0x0000004400dc8947 */ /* 0x00efea0003800000 */
.L_x_182:
[----:B------:R-:W-:Y:S01]  /*44e0*/  UMOV UR19, UR14 ;  /* 0x0000000e00137c82 */ /* 0x000fe20008000000 */
[----:B------:R-:W-:Y:S05]  /*44f0*/  BRA.U !UP0, `(.L_x_87) ;  /* 0x0000000108987547 */ /* 0x000fea000b800000 */
[----:B------:R-:W-:Y:S02]  /*4500*/  UIADD3 UR19, UPT, UPT, UR31, UR14, URZ ;  /* 0x0000000e1f137290 */ /* 0x000fe4000fffe0ff */
[----:B------:R-:W-:Y:S01]  /*4510*/  UPLOP3.LUT UP2, UPT, UPT, UPT, UPT, 0x40, 0x4 ;  /* 0x000000000004789c */ /* 0x000fe20003f4e870 */
[----:B------:R-:W-:Y:S01]  /*4520*/  UMOV UR16, UR25 ;  /* 0x0000001900107c82 */ /* 0x000fe20008000000 */
[----:B------:R-:W-:-:S09]  /*4530*/  UMOV UR6, UR15 ;  /* 0x0000000f00067c82 */ /* 0x000fd20008000000 */
.L_x_90:
[----:B--2---:R-:W-:Y:S01]  /*4540*/  ULEA UR5, UR6, UR17, 0x3 ;  /* 0x0000001106057291 */ /* 0x004fe2000f8e18ff */
[----:B---3--:R-:W-:Y:S11]  /*4550*/  @P2 BRA `(.L_x_88) ;  /* 0x00000000000c2947 */ /* 0x008ff60003800000 */
[----:B-1----:R-:W-:Y:S04]  /*4560*/  SHF.L.U32 R4, R2, 0x1f, RZ ;  /* 0x0000001f02047819 */ /* 0x002fe800000006ff */
[----:B------:R-:W1:Y:S02]  /*4570*/  SYNCS.PHASECHK.TRANS64.TRYWAIT P0, [UR5], R4 ;  /* 0x00000004ff0075a7 */ /* 0x000e640008001105 */
[----:B-1----:R-:W-:Y:S05]  /*4580*/  @!P0 BRA `(.L_x_89) ;  /* 0x0000004400c88947 */ /* 0x002fea0003800000 */
.L_x_88:
[----:B------:R-:W-:Y:S01]  /*4590*/  UISETP.NE.AND UP0, UPT, UR16, 0x1, UPT ;  /* 0x000000011000788c */ /* 0x000fe2000bf05270 */
[----:B------:R-:W-:Y:S01]  /*45a0*/  PLOP3.LUT P2, PT, PT, PT, PT, 0x80, 0x8 ;  /* 0x000000000008781c */ /* 0x000fe20003f4f070 */
[----:B------:R-:W-:Y:S02]  /*45b0*/  UIADD3 UR4, UPT, UPT, UR6, 0x1, URZ ;  /* 0x0000000106047890 */ /* 0x000fe4000fffe0ff */
[----:B------:R-:W-:Y:S02]  /*45c0*/  ULEA UR12, UR6, UR22, 0x7 ;  /* 0x00000016060c7291 */ /* 0x000fe4000f8e38ff */
[----:B------:R-:W-:Y:S01]  /*45d0*/  UISETP.NE.AND UP1, UPT, UR4, 0x14, UPT ;  /* 0x000000140400788c */ /* 0x000fe2000bf25270 */
[----:B------:R-:W-:Y:S01]  /*45e0*/  PLOP3.LUT P0, PT, PT, PT, UP0, 0x80, 0x8 ;  /* 0x000000000008781c */ /* 0x000fe20003f0f008 */
[----:B------:R-:W-:Y:S02]  /*45f0*/  UIADD3 UR10, UPT, UPT, UR12, 0x2, URZ ;  /* 0x000000020c0a7890 */ /* 0x000fe4000fffe0ff */
[----:B------:R-:W-:Y:S02]  /*4600*/  USEL UR7, URZ, 0x1, UP1 ;  /* 0x00000001ff077887 */ /* 0x000fe40008800000 */
[----:B------:R-:W-:Y:S02]  /*4610*/  USEL UR15, UR4, URZ, UP1 ;  /* 0x000000ff040f7287 */ /* 0x000fe40008800000 */
[----:B------:R-:W-:Y:S02]  /*4620*/  UIADD3 UR14, UPT, UPT, UR14, 0x1, URZ ;  /* 0x000000010e0e7890 */ /* 0x000fe4000fffe0ff */
[----:B------:R-:W-:Y:S01]  /*4630*/  @UP0 ULEA UR4, UR15, UR17, 0x3 ;  /* 0x000000110f040291 */ /* 0x000fe2000f8e18ff */
[----:B------:R-:W-:Y:S01]  /*4640*/  LOP3.LUT R2, R2, UR7, RZ, 0x3c, !PT ;  /* 0x0000000702027c12 */ /* 0x000fe2000f8e3cff */
[----:B------:R-:W-:Y:S01]  /*4650*/  UIADD3 UR7, UPT, UPT, UR5, 0xa0, URZ ;  /* 0x000000a005077890 */ /* 0x000fe2000fffe0ff */
[----:B------:R-:W-:Y:S02]  /*4660*/  UMOV UR13, 0x80004020 ;  /* 0x80004020000d7882 */ /* 0x000fe40000000000 */
[----:B-1----:R-:W-:Y:S01]  /*4670*/  @P0 SHF.L.U32 R0, R2, 0x1f, RZ ;  /* 0x0000001f02000819 */ /* 0x002fe200000006ff */
[----:B------:R-:W-:Y:S01]  /*4680*/  UMOV UR5, 0x80004020 ;  /* 0x8000402000057882 */ /* 0x000fe20000000000 */
[----:B------:R-:W-:Y:S01]  /*4690*/  UMOV UR11, 0x80004020 ;  /* 0x80004020000b7882 */ /* 0x000fe20000000000 */
[----:B------:R-:W-:Y:S01]  /*46a0*/  UMOV UR9, 0x80004020 ;  /* 0x8000402000097882 */ /* 0x000fe20000000000 */
[----:B------:R2:W3:Y:S01]  /*46b0*/  @P0 SYNCS.PHASECHK.TRANS64.TRYWAIT P2, [UR4], R0 ;  /* 0x00000000ff0005a7 */ /* 0x0004e20008041104 */
[----:B------:R-:W-:Y:S02]  /*46c0*/  ULEA UR4, UR6, UR21, 0x9 ;  /* 0x0000001506047291 */ /* 0x000fe4000f8e48ff */
[----:B------:R-:W-:Y:S02]  /*46d0*/  UISETP.NE.AND UP0, UPT, UR14, UR19, UPT ;  /* 0x000000130e00728c */ /* 0x000fe4000bf05270 */
[----:B------:R-:W-:Y:S02]  /*46e0*/  UIADD3 UR8, UPT, UPT, UR4, 0x2, URZ ;  /* 0x0000000204087890 */ /* 0x000fe4000fffe0ff */
[----:B------:R-:W-:Y:S01]  /*46f0*/  UIADD3 UR16, UPT, UPT, UR16, -0x1, URZ ;  /* 0xffffffff10107890 */ /* 0x000fe2000fffe0ff */
[----:B------:R-:W-:Y:S02]  /*4700*/  UMOV UR6, UR15 ;  /* 0x0000000f00067c82 */ /* 0x000fe40008000000 */
[----:B------:R2:W-:Y:S01]  /*4710*/  UTCQMMA.2CTA gdesc[UR4], gdesc[UR12], tmem[UR18], tmem[UR28], idesc[UR29], UP2 ;  /* 0x00ff1c0c040075ea */ /* 0x0005e20009200312 */
[----:B------:R-:W-:Y:S03]  /*4720*/  UPLOP3.LUT UP2, UPT, UPT, UPT, UPT, 0x80, 0x8 ;  /* 0x000000000008789c */ /* 0x000fe60003f4f070 */
[----:B------:R2:W-:Y:S01]  /*4730*/  UTCQMMA.2CTA gdesc[UR8], gdesc[UR10], tmem[UR18], tmem[UR26], idesc[UR27], UPT ;  /* 0x00ff1a0a080075ea */ /* 0x0005e2000ba00312 */
[----:B------:R2:W-:Y:S01]  /*4740*/  UTCBAR.2CTA.MULTICAST [UR7], URZ, UR20 ;  /* 0x000000ff070073e9 */ /* 0x0005e20008200814 */
[----:B------:R-:W-:Y:S06]  /*4750*/  BRA.U UP0, `(.L_x_90) ;  /* 0xfffffffd00787547 */ /* 0x000fec000b83ffff */
.L_x_87:
[----:B--2---:R-:W-:Y:S01]  /*4760*/  UIADD3 UR4, UPT, UPT, UR23, 0x180, URZ ;  /* 0x0000018017047890 */ /* 0x004fe2000fffe0ff */
[----:B------:R-:W-:-:S08]  /*4770*/  UMOV UR14, UR19 ;  /* 0x00000013000e7c82 */ /* 0x000fd00008000000 */
[----:B------:R2:W-:Y:S01]  /*4780*/  UTCBAR.2CTA.MULTICAST [UR4], URZ, UR30 ;  /* 0x000000ff040073e9 */ /* 0x0005e2000820081e */
[----:B------:R-:W-:Y:S02]  /*4790*/  NOP ;  /* 0x0000000000007918 */ /* 0x000fe40000000000 */
.L_x_85:
[----:B--2---:R-:W-:Y:S01]  /*47a0*/  UIADD3 UR4, UPT, UPT, UR24, 0x1, URZ ;  /* 0x0000000118047890 */ /* 0x004fe2000fffe0ff */
[----:B------:R-:W-:-:S03]  /*47b0*/  ISETP.NE.AND P0, PT, R8, 0x2, PT ;  /* 0x000000020800780c */ /* 0x000fc60003f05270 */
[----:B------:R-:W-:Y:S01]  /*47c0*/  UISETP.NE.AND UP0, UPT, UR4, 0x4, UPT ;  /* 0x000000040400788c */ /* 0x000fe2000bf05270 */
[----:B-1----:R-:W-:Y:S02]  /*47d0*/  SEL R0, RZ, 0x1, P0 ;  /* 0x00000001ff007807 */ /* 0x002fe40000000000 */
[----:B------:R-:W-:Y:S01]  /*47e0*/  SEL R8, R8, RZ, P0 ;  /* 0x000000ff08087207 */ /* 0x000fe20000000000 */
[----:B------:R-:W-:Y:S01]  /*47f0*/  USEL UR5, URZ, 0x1, UP0 ;  /* 0x00000001ff057887 */ /* 0x000fe20008000000 */
[----:B------:R-:W-:Y:S01]  /*4800*/  LOP3.LUT R3, R3, R0, RZ, 0x3c, !PT ;  /* 0x0000000003037212 */ /* 0x000fe200078e3cff */
[----:B------:R-:W-:-:S04]  /*4810*/  USEL UR24, UR4, URZ, UP0 ;  /* 0x000000ff04187287 */ /* 0x000fc80008000000 */
[----:B------:R-:W-:Y:S01]  /*4820*/  LOP3.LUT R9, R9, UR5, RZ, 0x3c, !PT ;  /* 0x0000000509097c12 */ /* 0x000fe2000f8e3cff */
[----:B------:R-:W-:Y:S07]  /*4830*/  @P1 BRA `(.L_x_91) ;  /* 0xfffffff800b01947 */ /* 0x000fee000383ffff */
[----:B------:R-:W1:Y:S01]  /*4840*/  S2UR UR8, SR_CgaCtaId ;  /* 0x00000000000879c3 */ /* 0x000e620000008800 */
[----:B------:R-:W-:Y:S01]  /*4850*/  ELECT P0, URZ, PT ;  /* 0x0000000000ff782f */ /* 0x000fe20003800000 */
[----:B------:R-:W-:Y:S01]  /*4860*/  HFMA2 R0, -RZ, RZ, 0, 5.9604644775390625e-08 ;  /* 0x00000001ff007431 */ /* 0x000fe200000001ff */
[----:B------:R-:W-:-:S05]  /*4870*/  UMOV UR4, 0x40 ;  /* 0x0000004000047882 */ /* 0x000fca0000000000 */
[----:B------:R-:W-:Y:S01]  /*4880*/  UVIRTCOUNT.DEALLOC.SMPOOL 0x80 ;  /* 0x000000800000784c */ /* 0x000fe20000000000 */
[----:B------:R-:W-:Y:S02]  /*4890*/  UISETP.NE.AND UP1, UPT, UR33, URZ, UPT ;  /* 0x000000ff2100728c */ /* 0x000fe4000bf25270 */
[----:B-1----:R-:W-:-:S09]  /*48a0*/  ULEA UR8, UR8, UR4, 0x18 ;  /* 0x0000000408087291 */ /* 0x002fd2000f8ec0ff */
[----:B------:R1:W-:Y:S01]  /*48b0*/  @P0 STS.U8 [UR8+0x1c], R0 ;  /* 0x00001c00ff000988 */ /* 0x0003e20008000008 */
[----:B------:R-:W-:Y:S05]  /*48c0*/  BRA.U UP1, `(.L_x_92) ;  /* 0x0000000101a07547 */ /* 0x000fea000b800000 */
[----:B------:R-:W-:Y:S01]  /*48d0*/  UIADD3 UR7, UPT, UPT, UR17, 0x1a0, URZ ;  /* 0x000001a011077890 */ /* 0x000fe2000fffe0ff */
[----:B------:R-:W-:-:S03]  /*48e0*/  SHF.L.U32 R2, R9, 0x1f, RZ ;  /* 0x0000001f09027819 */ /* 0x000fc600000006ff */
[----:B------:R-:W-:-:S09]  /*48f0*/  ULEA UR4, UR24, UR7, 0x3 ;  /* 0x0000000718047291 */ /* 0x000fd2000f8e18ff */
[----:B------:R-:W2:Y:S02]  /*4900*/  SYNCS.PHASECHK.TRANS64.TRYWAIT P0, [UR4], R2 ;  /* 0x00000002ff0075a7 */ /* 0x000ea40008001104 */
[----:B--2---:R-:W-:Y:S05]  /*4910*/  @!P0 BRA `(.L_x_93) ;  /* 0x0000004000fc8947 */ /* 0x004fea0003800000 */
.L_x_185:
        /* <DEDUP_REMOVED lines=9> */
.L_x_187:
        /* <DEDUP_REMOVED lines=9> */
.L_x_189:
[----:B------:R-:W-:-:S04]  /*4a40*/  UIADD3 UR4, UPT, UPT, UR4, 0x1, URZ ;  /* 0x0000000104047890 */ /* 0x000fc8000fffe0ff */
[----:B------:R-:W-:-:S04]  /*4a50*/  UISETP.NE.AND UP0, UPT, UR4, 0x4, UPT ;  /* 0x000000040400788c */ /* 0x000fc8000bf05270 */
[----:B------:R-:W-:Y:S02]  /*4a60*/  USEL UR5, URZ, 0x1, UP0 ;  /* 0x00000001ff057887 */ /* 0x000fe40008000000 */
[----:B------:R-:W-:-:S04]  /*4a70*/  USEL UR4, UR4, URZ, UP0 ;  /* 0x000000ff04047287 */ /* 0x000fc80008000000 */
[----:B------:R-:W-:Y:S01]  /*4a80*/  ULEA UR4, UR4, UR7, 0x3 ;  /* 0x0000000704047291 */ /* 0x000fe2000f8e18ff */
[----:B------:R-:W-:-:S04]  /*4a90*/  LOP3.LUT R2, R2, UR5, RZ, 0x3c, !PT ;  /* 0x0000000502027c12 */ /* 0x000fc8000f8e3cff */
[----:B------:R-:W-:Y:S01]  /*4aa0*/  SHF.L.U32 R2, R2, 0x1f, RZ ;  /* 0x0000001f02027819 */ /* 0x000fe200000006ff */
[----:B-1----:R-:W-:-:S04]  /*4ab0*/  IMAD.U32 R0, RZ, RZ, UR4 ;  /* 0x00000004ff007e24 */ /* 0x002fc8000f8e00ff */
[----:B------:R1:W2:Y:S03]  /*4ac0*/  SYNCS.PHASECHK.TRANS64.TRYWAIT P0, [R0+URZ], R2 ;  /* 0x00000002000075a7 */ /* 0x0002a600080011ff */
[----:B--2---:R-:W-:Y:S05]  /*4ad0*/  @!P0 NANOSLEEP.SYNCS 0x989680 ;  /* 0x009896800000895d */ /* 0x004fea0003900000 */
[----:B------:R-:W2:Y:S02]  /*4ae0*/  @!P0 SYNCS.PHASECHK.TRANS64 P0, [R0+URZ], R2 ;  /* 0x00000002000085a7 */ /* 0x000ea400080010ff */
[----:B--2---:R-:W-:Y:S05]  /*4af0*/  @P0 BRA `(.L_x_96) ;  /* 0x0000000000200947 */ /* 0x004fea0003800000 */
.L_x_97:
[----:B--2---:R2:W4:Y:S02]  /*4b00*/  SYNCS.PHASECHK.TRANS64.TRYWAIT P0, [R0+URZ], R2 ;  /* 0x00000002000075a7 */ /* 0x00452400080011ff */
[----:B----4-:R-:W-:Y:S05]  /*4b10*/  @!P0 NANOSLEEP.SYNCS 0x989680 ;  /* 0x009896800000895d */ /* 0x010fea0003900000 */
[----:B------:R-:W4:Y:S02]  /*4b20*/  @!P0 SYNCS.PHASECHK.TRANS64 P0, [R0+URZ], R2 ;  /* 0x00000002000085a7 */ /* 0x000f2400080010ff */
[----:B----4-:R-:W-:Y:S05]  /*4b30*/  @!P0 BRA `(.L_x_97) ;  /* 0xfffffffc00f08947 */ /* 0x010fea000383ffff */
[----:B------:R-:W-:Y:S05]  /*4b40*/  BRA `(.L_x_96) ;  /* 0x00000000000c7947 */ /* 0x000fea0003800000 */
.L_x_92:
[----:B------:R-:W-:-:S04]  /*4b50*/  UIADD3 UR4, UPT, UPT, UR17, 0x1e0, URZ ;  /* 0x000001e011047890 */ /* 0x000fc8000fffe0ff */
[----:B------:R-:W-:-:S09]  /*4b60*/  UPRMT UR4, UR35, 0x654, UR4 ;  /* 0x0000065423047896 */ /* 0x000fd20008000004 */
[----:B------:R-:W-:Y:S03]  /*4b70*/  SYNCS.ARRIVE.TRANS64.RED.A1T0 RZ, [UR4], RZ ;  /* 0x000000ffffff79a7 */ /* 0x000fe60008100404 */
.L_x_96:
[----:B-12---:R-:W-:Y:S01]  /*4b80*/  SHF.L.U32 R2, RZ, 0x1f, RZ ;  /* 0x0000001fff027819 */ /* 0x006fe200000006ff */
[----:B------:R-:W-:Y:S01]  /*4b90*/  UIADD3 UR4, UPT, UPT, UR17, 0x1e0, URZ ;  /* 0x000001e011047890 */ /* 0x000fe2000fffe0ff */
[----:B------:R-:W-:Y:S02]  /*4ba0*/  PLOP3.LUT P0, PT, PT, PT, UP1, 0x80, 0x8 ;  /* 0x000000000008781c */ /* 0x000fe40003f0f018 */
[----:B------:R-:W1:Y:S02]  /*4bb0*/  SYNCS.PHASECHK.TRANS64.TRYWAIT P1, [UR17+0x1e0], R2 ;  /* 0x0001e002ff0075a7 */ /* 0x000e640008021111 */
[----:B-1----:R-:W-:Y:S09]  /*4bc0*/  @!P1 BRA `(.L_x_98) ;  /* 0x0000004000989947 */ /* 0x002ff20003800000 */
.L_x_191:
[----:B------:R-:W-:Y:S01]  /*4bd0*/  @!UP1 UPRMT UR4, UR35, 0x654, UR4 ;  /* 0x0000065423049896 */ /* 0x000fe20008000004 */
[----:B------:R-:W-:Y:S01]  /*4be0*/  UMOV UR5, 0xffff ;  /* 0x0000ffff00057882 */ /* 0x000fe20000000000 */
[----:B------:R-:W-:-:S07]  /*4bf0*/  UMOV UR6, 0x1 ;  /* 0x0000000100067882 */ /* 0x000fce0000000000 */
[----:B------:R-:W-:Y:S01]  /*4c00*/  @!P0 SYNCS.ARRIVE.TRANS64.RED.A1T0 RZ, [UR4], RZ ;  /* 0x000000ffffff89a7 */ /* 0x000fe20008100404 */
[----:B------:R-:W-:Y:S01]  /*4c10*/  NOP ;  /* 0x0000000000007918 */ /* 0x000fe20000000000 */
[----:B-1----:R-:W1:Y:S01]  /*4c20*/  LDS R0, [UR8+0x14] ;  /* 0x00001408ff007984 */ /* 0x002e620008000800 */
[----:B------:R-:W-:-:S04]  /*4c30*/  ULOP3.LUT UR4, UR32, 0xffff, URZ, 0xc0, !UPT ;  /* 0x0000ffff20047892 */ /* 0x000fc8000f8ec0ff */
[----:B------:R-:W-:-:S04]  /*4c40*/  USHF.R.U32.HI UR4, URZ, 0x5, UR4 ;  /* 0x00000005ff047899 */ /* 0x000fc80008011604 */
[----:B------:R-:W-:Y:S02]  /*4c50*/  USHF.L.U32 UR5, UR5, UR4, URZ ;  /* 0x0000000405057299 */ /* 0x000fe400080006ff */
[----:B------:R-:W-:-:S04]  /*4c60*/  USHF.L.U32 UR4, UR6, UR4, URZ ;  /* 0x0000000406047299 */ /* 0x000fc800080006ff */
[----:B-1----:R-:W-:-:S04]  /*4c70*/  LOP3.LUT R0, R0, UR5, RZ, 0xc0, !PT ;  /* 0x0000000500007c12 */ /* 0x002fc8000f8ec0ff */
[----:B------:R-:W-:-:S13]  /*4c80*/  ISETP.NE.AND P0, PT, R0, UR5, PT ;  /* 0x0000000500007c0c */ /* 0x000fda000bf05270 */
[----:B------:R-:W-:Y:S05]  /*4c90*/  @P0 BRA `(.L_x_99) ;  /* 0x0000000000580947 */ /* 0x000fea0003800000 */
[----:B------:R-:W1:Y:S02]  /*4ca0*/  LDS R0, [UR8+0x18] ;  /* 0x00001808ff007984 */ /* 0x000e640008000800 */
[----:B-1----:R-:W-:-:S04]  /*4cb0*/  LOP3.LUT R0, R0, UR4, RZ, 0xc0, !PT ;  /* 0x0000000400007c12 */ /* 0x002fc8000f8ec0ff */
[----:B------:R-:W-:-:S13]  /*4cc0*/  ISETP.NE.AND P0, PT, R0, UR4, PT ;  /* 0x0000000400007c0c */ /* 0x000fda000bf05270 */
[----:B------:R-:W-:Y:S05]  /*4cd0*/  @P0 BRA `(.L_x_100) ;  /* 0x00000000003c0947 */ /* 0x000fea0003800000 */
[----:B------:R-:W1:Y:S01]  /*4ce0*/  S2R R2, SR_LANEID ;  /* 0x0000000000027919 */ /* 0x000e620000000000 */
[----:B------:R-:W-:-:S06]  /*4cf0*/  ULOP3.LUT UR5, URZ, UR5, URZ, 0x33, !UPT ;  /* 0x00000005ff057292 */ /* 0x000fcc000f8e33ff */
[----:B------:R-:W-:-:S04]  /*4d00*/  IMAD.U32 R0, RZ, RZ, UR5 ;  /* 0x00000005ff007e24 */ /* 0x000fc8000f8e00ff */
[----:B------:R2:W4:Y:S02]  /*4d10*/  REDUX UR7, R0 ;  /* 0x00000000000773c4 */ /* 0x0005240000000000 */
[----:B------:R1:W-:Y:S01]  /*4d20*/  UTCATOMSWS.AND URZ, UR5 ;  /* 0x0000000500ff79e3 */ /* 0x0003e20008000000 */
[----:B--2---:R-:W-:Y:S01]  /*4d30*/  LOP3.LUT R0, RZ, UR4, RZ, 0x33, !PT ;  /* 0x00000004ff007c12 */ /* 0x004fe2000f8e33ff */
[----:B------:R-:W-:Y:S02]  /*4d40*/  VOTEU.ANY UR4, UPT, PT ;  /* 0x0000000000047886 */ /* 0x000fe400038e0100 */
[----:B------:R-:W-:Y:S02]  /*4d50*/  UFLO.U32 UR4, UR4 ;  /* 0x00000004000472bd */ /* 0x000fe400080e0000 */
[----:B------:R-:W2:Y:S04]  /*4d60*/  REDUX UR6, R0 ;  /* 0x00000000000673c4 */ /* 0x000ea80000000000 */
[----:B-1----:R-:W-:-:S02]  /*4d70*/  ISETP.EQ.U32.AND P0, PT, R2, UR4, PT ;  /* 0x0000000402007c0c */ /* 0x002fc4000bf02070 */
[----:B----4-:R-:W-:-:S11]  /*4d80*/  MOV R2, UR7 ;  /* 0x0000000700027c02 */ /* 0x010fd60008000f00 */
[----:B------:R1:W-:Y:S01]  /*4d90*/  @P0 ATOMS.AND RZ, [UR8+0x14], R2 ;  /* 0x00001402ffff098c */ /* 0x0003e2000a800008 */
[----:B--2---:R-:W-:-:S05]  /*4da0*/  IMAD.U32 R0, RZ, RZ, UR6 ;  /* 0x00000006ff007e24 */ /* 0x004fca000f8e00ff */
[----:B------:R1:W-:Y:S01]  /*4db0*/  @P0 ATOMS.AND RZ, [UR8+0x18], R0 ;  /* 0x00001800ffff098c */ /* 0x0003e2000a800008 */
[----:B------:R-:W-:Y:S05]  /*4dc0*/  BRA `(.L_x_101) ;  /* 0x0000000000147947 */ /* 0x000fea0003800000 */
.L_x_100:
[----:B------:R-:W-:Y:S02]  /*4dd0*/  MOV R2, 0x4df0 ;  /* 0x00004df000027802 */ /* 0x000fe40000000f00 */
[----:B---3-5:R-:W-:Y:S05]  /*4de0*/  CALL.REL.NOINC `($__internal_0_$__cuda_sm10x_tcgen05_guardrail_trap_col_being_dealloced_not_returned_by_alloc) ;  /* 0x0000004000ac7944 */ /* 0x028fea0003c00000 */
[----:B------:R-:W-:Y:S05]  /*4df0*/  BRA `(.L_x_101) ;  /* 0x0000000000087947 */ /* 0x000fea0003800000 */
.L_x_99:
[----:B------:R-:W-:Y:S02]  /*4e00*/  MOV R2, 0x4e20 ;  /* 0x00004e2000027802 */ /* 0x000fe40000000f00 */
[----:B---3-5:R-:W-:Y:S05]  /*4e10*/  CALL.REL.NOINC `($__internal_2_$__cuda_sm10x_tcgen05_guardrail_trap_unallocated_columns_being_dealloced) ;  /* 0x0000004000b87944 */ /* 0x028fea0003c00000 */
.L_x_101:
[----:B------:R-:W-:Y:S01]  /*4e20*/  NOP ;  /* 0x0000000000007918 */ /* 0x000fe20000000000 */
[----:B------:R-:W-:Y:S05]  /*4e30*/  EXIT ;  /* 0x000000000000794d */ /* 0x000fea0003800000 */
.L_x_72:
[----:B------:R-:W-:-:S09]  /*4e40*/  UISETP.NE.OR UP0, UPT, UR13, 0x3, !UP3 ;  /* 0x000000030d00788c */ /* 0x000fd2000df05670 */
[----:B------:R-:W-:Y:S05]  /*4e50*/  BRA.U UP0, `(.L_x_102) ;  /* 0x0000000d000c7547 */ /* 0x000fea000b800000 */
[----:B------:R-:W1:Y:S01]  /*4e60*/  S2UR UR10, SR_CgaCtaId ;  /* 0x00000000000a79c3 */ /* 0x000e620000008800 */
[----:B------:R-:W2:Y:S01]  /*4e70*/  LDCU UR26, c[0x0][0x370] ;  /* 0x00006e00ff1a77ac */ /* 0x000ea20008000800 */
[----:B------:R-:W-:Y:S02]  /*4e80*/  HFMA2 R13, -RZ, RZ, 0, 0 ;  /* 0x00000000ff0d7431 */ /* 0x000fe400000001ff */
[----:B------:R-:W-:Y:S01]  /*4e90*/  IMAD.MOV.U32 R15, RZ, RZ, 0x1 ;  /* 0x00000001ff0f7424 */ /* 0x000fe200078e00ff */
[----:B------:R-:W-:Y:S01]  /*4ea0*/  MOV R12, 0x2000 ;  /* 0x00002000000c7802 */ /* 0x000fe20000000f00 */
[----:B------:R-:W2:Y:S01]  /*4eb0*/  LDCU.128 UR28, c[0x0][0xb10] ;  /* 0x00016200ff1c77ac */ /* 0x000ea20008000c00 */
[----:B------:R-:W-:Y:S01]  /*4ec0*/  IMAD.MOV.U32 R14, RZ, RZ, RZ ;  /* 0x000000ffff0e7224 */ /* 0x000fe200078e00ff */
[----:B------:R-:W3:Y:S01]  /*4ed0*/  LDC.64 R16, c[0x0][0x348] ;  /* 0x0000d200ff107b82 */ /* 0x000ee20000000a00 */
[----:B------:R-:W4:Y:S01]  /*4ee0*/  LDCU UR25, c[0x0][0x374] ;  /* 0x00006e80ff1977ac */ /* 0x000f220008000800 */
[----:B------:R-:W1:Y:S06]  /*4ef0*/  LDCU UR16, c[0x0][0xb0c] ;  /* 0x00016180ff1077ac */ /* 0x000e6c0008000800 */
[----:B------:R-:W3:Y:S01]  /*4f00*/  LDC.64 R2, c[0x0][0x888] ;  /* 0x00022200ff027b82 */ /* 0x000ee20000000a00 */
[----:B------:R-:W1:Y:S01]  /*4f10*/  LDCU UR35, c[0x0][0xb20] ;  /* 0x00016400ff2377ac */ /* 0x000e620008000800 */
[----:B------:R-:W1:Y:S06]  /*4f20*/  LDCU UR4, c[0x0][0xb30] ;  /* 0x00016600ff0477ac */ /* 0x000e6c0008000800 */
[----:B------:R-:W3:Y:S01]  /*4f30*/  LDC.64 R4, c[0x0][0x890] ;  /* 0x00022400ff047b82 */ /* 0x000ee20000000a00 */
[----:B------:R-:W-:Y:S01]  /*4f40*/  UMOV UR17, 0x400 ;  /* 0x0000040000117882 */ /* 0x000fe20000000000 */
[----:B--2---:R-:W-:-:S02]  /*4f50*/  UIMAD.WIDE.U32 UR6, UR26, UR28, URZ ;  /* 0x0000001c1a0672a5 */ /* 0x004fc4000f8e00ff */
[----:B----4-:R-:W-:Y:S02]  /*4f60*/  UIMAD.WIDE.U32 UR8, UR25, UR31, URZ ;  /* 0x0000001f190872a5 */ /* 0x010fe4000f8e00ff */
[----:B-1----:R-:W-:Y:S02]  /*4f70*/  ULEA UR17, UR10, UR17, 0x18 ;  /* 0x000000110a117291 */ /* 0x002fe4000f8ec0ff */
[----:B------:R-:W-:Y:S02]  /*4f80*/  UPLOP3.LUT UP3, UPT, UPT, UPT, UPT, 0x40, 0x4 ;  /* 0x000000000004789c */ /* 0x000fe40003f6e870 */
[----:B------:R-:W-:Y:S01]  /*4f90*/  UIADD3 UR27, UPT, UPT, UR17, 0x140, URZ ;  /* 0x00000140111b7890 */ /* 0x000fe2000fffe0ff */
[----:B------:R-:W-:Y:S01]  /*4fa0*/  UMOV UR6, UR7 ;  /* 0x0000000700067c82 */ /* 0x000fe20008000000 */
[----:B------:R-:W-:Y:S01]  /*4fb0*/  UMOV UR32, UR9 ;  /* 0x0000000900207c82 */ /* 0x000fe20008000000 */
[----:B------:R-:W-:Y:S02]  /*4fc0*/  UISETP.GE.AND UP0, UPT, UR40, 0x1, UPT ;  /* 0x000000012800788c */ /* 0x000fe4000bf06270 */
[----:B------:R-:W-:Y:S01]  /*4fd0*/  UISETP.NE.AND UP4, UPT, UR40, 0x1, UPT ;  /* 0x000000012800788c */ /* 0x000fe2000bf85270 */
[----:B------:R-:W1:Y:S01]  /*4fe0*/  LDCU.64 UR14, c[0x0][0xb28] ;  /* 0x00016500ff0e77ac */ /* 0x000e620008000a00 */
[----:B------:R-:W-:-:S02]  /*4ff0*/  UISETP.NE.AND UP6, UPT, UR16, 0x1, UPT ;  /* 0x000000011000788c */ /* 0x000fc4000bfc5270 */
[----:B------:R-:W-:Y:S02]  /*5000*/  UISETP.NE.AND UP5, UPT, UR30, 0x1, UPT ;  /* 0x000000011e00788c */ /* 0x000fe4000bfa5270 */
[----:B------:R-:W-:Y:S02]  /*5010*/  UPRMT UR27, UR10, 0x654, UR27 ;  /* 0x000006540a1b7896 */ /* 0x000fe4000800001b */
[----:B------:R-:W-:Y:S02]  /*5020*/  USHF.R.U32.HI UR33, URZ, UR29, UR6 ;  /* 0x0000001dff217299 */ /* 0x000fe40008011606 */
[----:B------:R-:W-:Y:S02]  /*5030*/  USHF.R.U32.HI UR32, URZ, UR35, UR32 ;  /* 0x00000023ff207299 */ /* 0x000fe40008011620 */
[----:B------:R-:W-:-:S11]  /*5040*/  UISETP.NE.AND UP2, UPT, UR4, 0x1, UPT ;  /* 0x000000010400788c */ /* 0x000fd6000bf45270 */
.L_x_110:
[C---:B------:R-:W-:Y:S02]  /*5050*/  LEA R7, R14.reuse, UR17, 0x3 ;  /* 0x000000110e077c11 */ /* 0x040fe4000f8e18ff */
[----:B------:R-:W-:Y:S02]  /*5060*/  SHF.L.U32 R0, R13, 0x1f, RZ ;  /* 0x0000001f0d007819 */ /* 0x000fe400000006ff */
[----:B------:R-:W-:Y:S02]  /*5070*/  LEA R8, R14, UR17, 0x4 ;  /* 0x000000110e087c11 */ /* 0x000fe4000f8e20ff */
[----:B--2---:R-:W2:Y:S02]  /*5080*/  SYNCS.PHASECHK.TRANS64.TRYWAIT P0, [R7+URZ+0x160], R0 ;  /* 0x00016000070075a7 */ /* 0x004ea400080011ff */
[----:B--2---:R-:W-:Y:S05]  /*5090*/  @!P0 BRA `(.L_x_103) ;  /* 0x0000003c007c8947 */ /* 0x004fea0003800000 */
.L_x_192:
[----:B------:R-:W4:Y:S01]  /*50a0*/  LDS.128 R8, [R8+0x1f0] ;  /* 0x0001f00008087984 */ /* 0x000f220000000c00 */
[----:B------:R-:W-:Y:S01]  /*50b0*/  UISETP.GE.AND UP0, UPT, UR40, 0x1, UPT ;  /* 0x000000012800788c */ /* 0x000fe2000bf06270 */
[----:B------:R-:W-:Y:S01]  /*50c0*/  @!PT LDS RZ, [RZ] ;  /* 0x00000000fffff984 */ /* 0x000fe20000000800 */
[----:B------:R-:W-:Y:S01]  /*50d0*/  @!PT LDS RZ, [RZ] ;  /* 0x00000000fffff984 */ /* 0x000fe20000000800 */
[----:B------:R-:W-:Y:S01]  /*50e0*/  @!PT LDS RZ, [RZ] ;  /* 0x00000000fffff984 */ /* 0x000fe20000000800 */
[----:B------:R-:W-:Y:S01]  /*50f0*/  @!PT LDS RZ, [RZ] ;  /* 0x00000000fffff984 */ /* 0x000fe20000000800 */
[----:B------:R1:W-:Y:S06]  /*5100*/  MEMBAR.ALL.CTA ;  /* 0x0000000000007992 */ /* 0x0003ec0000008000 */
[----:B-1----:R-:W1:Y:S01]  /*5110*/  FENCE.VIEW.ASYNC.S ;  /* 0x00000000000073c6 */ /* 0x002e620000000000 */
[----:B----4-:R-:W-:Y:S11]  /*5120*/  LOP3.LUT P0, RZ, R10, 0x1, RZ, 0xc0, !PT ;  /* 0x000000010aff7812 */ /* 0x010ff6000780c0ff */
[----:B------:R-:W-:Y:S02]  /*5130*/  @!UPT UIADD3 URZ, UPT, UPT, URZ, URZ, URZ ;  /* 0x000000fffffff290 */ /* 0x000fe4000fffe0ff */
[----:B-1----:R-:W-:Y:S01]  /*5140*/  VOTEU.ANY UP1, P0 ;  /* 0x0000000000ff7886 */ /* 0x002fe20000020100 */
[----:B------:R-:W-:Y:S11]  /*5150*/  PLOP3.LUT P0, PT, PT, PT, UP1, 0x80, 0x8 ;  /* 0x000000000008781c */ /* 0x000ff60003f0f018 */
[----:B------:R-:W-:Y:S02]  /*5160*/  @!UPT UIADD3 URZ, UPT, UPT, URZ, URZ, URZ ;  /* 0x000000fffffff290 */ /* 0x000fe4000fffe0ff */
[----:B--2---:R-:W-:Y:S02]  /*5170*/  @P0 SHF.R.U32.HI R0, RZ, 0x10, R9 ;  /* 0x00000010ff000819 */ /* 0x004fe40000011609 */
[----:B------:R-:W-:Y:S02]  /*5180*/  @P0 MOV R6, R8 ;  /* 0x0000000800060202 */ /* 0x000fe40000000f00 */
[----:B------:R-:W-:Y:S01]  /*5190*/  @P0 R2UR UR4, R0 ;  /* 0x00000000000402ca */ /* 0x000fe200000e0000 */
[----:B------:R-:W-:Y:S01]  /*51a0*/  VIADD R0, R7, 0x170 ;  /* 0x0000017007007836 */ /* 0x000fe20000000000 */
[----:B------:R-:W-:Y:S02]  /*51b0*/  @P0 LOP3.LUT R8, R9, 0xffff, RZ, 0xc0, !PT ;  /* 0x0000ffff09080812 */ /* 0x000fe400078ec0ff */
[----:B------:R-:W-:Y:S02]  /*51c0*/  @P0 R2UR UR6, R6 ;  /* 0x00000000060602ca */ /* 0x000fe400000e0000 */
[----:B------:R-:W-:Y:S02]  /*51d0*/  PRMT R0, RZ, 0x654, R0 ;  /* 0x00000654ff007816 */ /* 0x000fe40000000000 */
[----:B------:R-:W-:Y:S02]  /*51e0*/  @P0 R2UR UR5, R8 ;  /* 0x00000000080502ca */ /* 0x000fe400000e0000 */
[----:B------:R1:W-:Y:S03]  /*51f0*/  SYNCS.ARRIVE.TRANS64.RED.A1T0 RZ, [R0+URZ], RZ ;  /* 0x000000ff00ff79a7 */ /* 0x0003e600081004ff */
[----:B------:R-:W-:Y:S04]  /*5200*/  @UP1 UMOV UR24, UR4 ;  /* 0x0000000400181c82 */ /* 0x000fe80008000000 */
[----:B------:R-:W-:Y:S04]  /*5210*/  @UP1 UMOV UR13, UR6 ;  /* 0x00000006000d1c82 */ /* 0x000fe80008000000 */
[----:B------:R-:W-:Y:S01]  /*5220*/  @UP1 UMOV UR7, UR5 ;  /* 0x0000000500071c82 */ /* 0x000fe20008000000 */
[----:B------:R-:W-:Y:S05]  /*5230*/  BRA.U !UP0, `(.L_x_104) ;  /* 0x0000000108a47547 */ /* 0x000fea000b800000 */
[----:B------:R-:W-:Y:S02]  /*5240*/  UIMAD.WIDE.U32 UR10, UR7, UR31, URZ ;  /* 0x0000001f070a72a5 */ /* 0x000fe4000f8e00ff */
[----:B------:R-:W-:Y:S02]  /*5250*/  UIMAD.WIDE.U32 UR18, UR13, UR28, URZ ;  /* 0x0000001c0d1272a5 */ /* 0x000fe4000f8e00ff */
[----:B------:R-:W-:Y:S02]  /*5260*/  USEL UR4, UR25, UR32, !UP5 ;  /* 0x0000002019047287 */ /* 0x000fe4000e800000 */
[----:B------:R-:W-:Y:S02]  /*5270*/  USEL UR8, UR26, UR33, !UP6 ;  /* 0x000000211a087287 */ /* 0x000fe4000f000000 */
[----:B------:R-:W-:Y:S02]  /*5280*/  UIMAD.WIDE.U32 UR20, UR4, UR14, URZ ;  /* 0x0000000e041472a5 */ /* 0x000fe4000f8e00ff */
[----:B------:R-:W-:Y:S01]  /*5290*/  UIMAD.WIDE.U32 UR22, UR8, UR14, URZ ;  /* 0x0000000e081672a5 */ /* 0x000fe2000f8e00ff */
[----:B------:R-:W-:Y:S02]  /*52a0*/  UMOV UR5, UR11 ;  /* 0x0000000b00057c82 */ /* 0x000fe40008000000 */
[----:B------:R-:W-:Y:S03]  /*52b0*/  USHF.R.U32.HI UR6, URZ, UR35, UR5 ;  /* 0x00000023ff067299 */ /* 0x000fe60008011605 */
[----:B------:R-:W-:Y:S01]  /*52c0*/  UMOV UR5, UR19 ;  /* 0x0000001300057c82 */ /* 0x000fe20008000000 */
[----:B------:R-:W-:Y:S02]  /*52d0*/  USEL UR6, UR7, UR6, !UP5 ;  /* 0x0000000607067287 */ /* 0x000fe4000e800000 */
[----:B------:R-:W-:Y:S02]  /*52e0*/  USHF.R.U32.HI UR9, URZ, UR29, UR5 ;  /* 0x0000001dff097299 */ /* 0x000fe40008011605 */
[----:B------:R-:W-:Y:S01]  /*52f0*/  UIMAD.WIDE.U32 UR10, UR6, UR14, URZ ;  /* 0x0000000e060a72a5 */ /* 0x000fe2000f8e00ff */
[----:B------:R-:W-:Y:S02]  /*5300*/  UMOV UR5, UR21 ;  /* 0x0000001500057c82 */ /* 0x000fe40008000000 */
[----:B------:R-:W-:Y:S03]  /*5310*/  @UP4 USHF.R.U32.HI UR4, URZ, UR15, UR5 ;  /* 0x0000000fff044299 */ /* 0x000fe60008011605 */
[----:B------:R-:W-:Y:S01]  /*5320*/  UMOV UR5, UR23 ;  /* 0x0000001700057c82 */ /* 0x000fe20008000000 */
[----:B------:R-:W-:Y:S02]  /*5330*/  UIMAD UR4, UR40, UR4, URZ ;  /* 0x00000004280472a4 */ /* 0x000fe4000f8e02ff */
[----:B------:R-:W-:Y:S02]  /*5340*/  @UP4 USHF.R.U32.HI UR8, URZ, UR15, UR5 ;  /* 0x0000000fff084299 */ /* 0x000fe40008011605 */
[----:B------:R-:W-:Y:S02]  /*5350*/  USEL UR5, UR13, UR9, !UP6 ;  /* 0x000000090d057287 */ /* 0x000fe4000f000000 */
[----:B------:R-:W-:Y:S02]  /*5360*/  UIMAD UR9, UR40, UR8, URZ ;  /* 0x00000008280972a4 */ /* 0x000fe4000f8e02ff */
[----:B------:R-:W-:Y:S03]  /*5370*/  UISETP.GE.AND UP0, UPT, UR6, UR4, UPT ;  /* 0x000000040600728c */ /* 0x000fe6000bf06270 */
[----:B------:R-:W-:Y:S01]  /*5380*/  UMOV UR4, UR11 ;  /* 0x0000000b00047c82 */ /* 0x000fe20008000000 */
[----:B------:R-:W-:Y:S02]  /*5390*/  UISETP.GE.OR UP0, UPT, UR5, UR9, UP0 ;  /* 0x000000090500728c */ /* 0x000fe40008706670 */
[----:B------:R-:W-:Y:S02]  /*53a0*/  USHF.R.U32.HI UR4, URZ, UR15, UR4 ;  /* 0x0000000fff047299 */ /* 0x000fe40008011604 */
[----:B------:R-:W-:Y:S02]  /*53b0*/  UIMAD.WIDE.U32 UR10, UR5, UR14, URZ ;  /* 0x0000000e050a72a5 */ /* 0x000fe4000f8e00ff */
[----:B------:R-:W-:Y:S04]  /*53c0*/  USEL UR12, UR6, UR4, !UP4 ;  /* 0x00000004060c7287 */ /* 0x000fe8000e000000 */
[----:B------:R-:W-:Y:S01]  /*53d0*/  UIADD3 UR9, UPT, UPT, -UR12, URZ, URZ ;  /* 0x000000ff0c097290 */ /* 0x000fe2000fffe1ff */
[----:B------:R-:W-:Y:S02]  /*53e0*/  @!UP0 UMOV UR4, UR11 ;  /* 0x0000000b00048c82 */ /* 0x000fe40008000000 */
[----:B------:R-:W-:Y:S02]  /*53f0*/  @!UP0 USHF.R.U32.HI UR4, URZ, UR15, UR4 ;  /* 0x0000000fff048299 */ /* 0x000fe40008011604 */
[----:B------:R-:W-:Y:S02]  /*5400*/  UIMAD UR9, UR40, UR9, UR6 ;  /* 0x00000009280972a4 */ /* 0x000fe4000f8e0206 */
[----:B------:R-:W-:Y:S04]  /*5410*/  @!UP0 USEL UR4, UR5, UR4, !UP4 ;  /* 0x0000000405048287 */ /* 0x000fe8000e000000 */
[----:B------:R-:W-:Y:S02]  /*5420*/  @!UP0 UIMAD UR9, UR8, UR9, UR4 ;  /* 0x00000009080982a4 */ /* 0x000fe4000f8e0204 */
[----:B------:R-:W-:Y:S02]  /*5430*/  @!UP0 UIADD3 UR10, UPT, UPT, UR12, -UR4, URZ ;  /* 0x800000040c0a8290 */ /* 0x000fe4000fffe0ff */
[----:B------:R-:W-:Y:S02]  /*5440*/  UIADD3 UR4, UPT, UPT, -UR5, URZ, URZ ;  /* 0x000000ff05047290 */ /* 0x000fe4000fffe1ff */
[----:B------:R-:W-:Y:S02]  /*5450*/  UIADD3 UR8, UPT, UPT, -UR6, URZ, URZ ;  /* 0x000000ff06087290 */ /* 0x000fe4000fffe1ff */
[----:B------:R-:W-:Y:S02]  /*5460*/  @!UP0 UIMAD UR6, UR10, UR40, UR5 ;  /* 0x000000280a0682a4 */ /* 0x000fe4000f8e0205 */
[----:B------:R-:W-:Y:S02]  /*5470*/  UIMAD UR13, UR16, UR4, UR13 ;  /* 0x00000004100d72a4 */ /* 0x000fe4000f8e020d */
[----:B------:R-:W-:Y:S01]  /*5480*/  UIMAD UR7, UR30, UR8, UR7 ;  /* 0x000000081e0772a4 */ /* 0x000fe2000f8e0207 */
[----:B------:R-:W-:Y:S02]  /*5490*/  @!UP0 UMOV UR5, UR9 ;  /* 0x0000000900058c82 */ /* 0x000fe40008000000 */
[----:B------:R-:W-:Y:S02]  /*54a0*/  UIMAD UR13, UR5, UR16, UR13 ;  /* 0x00000010050d72a4 */ /* 0x000fe4000f8e020d */
[----:B------:R-:W-:Y:S11]  /*54b0*/  UIMAD UR7, UR6, UR30, UR7 ;  /* 0x0000001e060772a4 */ /* 0x000ff6000f8e0207 */
[----:B------:R-:W-:Y:S01]  /*54c0*/  @!UPT UIADD3 URZ, UPT, UPT, URZ, URZ, URZ ;  /* 0x000000fffffff290 */ /* 0x000fe2000fffe0ff */
.L_x_104:
[----:B------:R-:W2:Y:S01]  /*54d0*/  @!UP2 LDCU.128 UR20, c[0x0][0xb10] ;  /* 0x00016200ff14a7ac */ /* 0x000ea20008000c00 */
[C---:B---3--:R-:W-:Y:S02]  /*54e0*/  ISETP.NE.U32.AND P1, PT, R4.reuse, RZ, PT ;  /* 0x000000ff0400720c */ /* 0x048fe40003f25070 */
[----:B------:R-:W-:Y:S02]  /*54f0*/  ISETP.NE.U32.AND P0, PT, R4, RZ, PT ;  /* 0x000000ff0400720c */ /* 0x000fe40003f05070 */
[C---:B------:R-:W-:Y:S02]  /*5500*/  ISETP.NE.AND.EX P1, PT, R5.reuse, RZ, PT, P1 ;  /* 0x000000ff0500720c */ /* 0x040fe40003f25310 */
[----:B------:R-:W-:Y:S01]  /*5510*/  ISETP.NE.AND.EX P0, PT, R5, RZ, PT, P0 ;  /* 0x000000ff0500720c */ /* 0x000fe20003f05300 */
[----:B------:R-:W3:Y:S01]  /*5520*/  @!UP2 LDCU UR5, c[0x0][0xb0c] ;  /* 0x00016180ff05a7ac */ /* 0x000ee20008000800 */
[----:B------:R-:W-:Y:S01]  /*5530*/  SHF.L.U32 R6, R15, 0x1f, RZ ;  /* 0x0000001f0f067819 */ /* 0x000fe200000006ff */
[----:B--2---:R-:W-:Y:S07]  /*5540*/  UIMAD.WIDE.U32 UR8, UR13, UR20, URZ ;  /* 0x000000140d0872a5 */ /* 0x004fee000f8e00ff */
[----:B------:R-:W-:Y:S01]  /*5550*/  @!UP2 UMOV UR4, UR9 ;  /* 0x000000090004ac82 */ /* 0x000fe20008000000 */
[----:B---3--:R-:W-:Y:S02]  /*5560*/  @!UP2 UISETP.NE.AND UP0, UPT, UR5, 0x1, UPT ;  /* 0x000000010500a88c */ /* 0x008fe4000bf05270 */
[----:B------:R-:W-:Y:S02]  /*5570*/  @!UP2 USHF.R.U32.HI UR4, URZ, UR21, UR4 ;  /* 0x00000015ff04a299 */ /* 0x000fe40008011604 */
[----:B------:R-:W-:Y:S02]  /*5580*/  UIMAD.WIDE.U32 UR8, UR7, UR23, URZ ;  /* 0x00000017070872a5 */ /* 0x000fe4000f8e00ff */
[----:B------:R-:W-:Y:S02]  /*5590*/  @!UP2 USEL UR10, UR13, UR4, !UP0 ;  /* 0x000000040d0aa287 */ /* 0x000fe4000c000000 */
[----:B------:R-:W-:Y:S03]  /*55a0*/  @!UP2 UISETP.NE.AND UP0, UPT, UR22, 0x1, UPT ;  /* 0x000000011600a88c */ /* 0x000fe6000bf05270 */
[----:B------:R-:W-:Y:S02]  /*55b0*/  @!UP2 UMOV UR6, UR9 ;  /* 0x000000090006ac82 */ /* 0x000fe40008000000 */
[----:B------:R-:W2:Y:S02]  /*55c0*/  @!UP2 LDCU UR4, c[0x0][0xb20] ;  /* 0x00016400ff04a7ac */ /* 0x000ea40008000800 */
[----:B--2---:R-:W-:Y:S04]  /*55d0*/  @!UP2 USHF.R.U32.HI UR6, URZ, UR4, UR6 ;  /* 0x00000004ff06a299 */ /* 0x004fe80008011606 */
[----:B------:R-:W-:Y:S04]  /*55e0*/  @!UP2 USEL UR6, UR7, UR6, !UP0 ;  /* 0x000000060706a287 */ /* 0x000fe8000c000000 */
[----:B------:R-:W-:Y:S02]  /*55f0*/  @!UP2 UIADD3 UR4, UPT, UPT, -UR10, UR6, URZ ;  /* 0x000000060a04a290 */ /* 0x000fe4000fffe1ff */
[----:B------:R-:W-:Y:S02]  /*5600*/  @!UP2 UIADD3 UR6, UPT, UPT, UR10, -UR6, URZ ;  /* 0x800000060a06a290 */ /* 0x000fe4000fffe0ff */
[----:B------:R-:W-:Y:S02]  /*5610*/  @!UP2 UIMAD UR13, UR4, UR5, UR13 ;  /* 0x00000005040da2a4 */ /* 0x000fe4000f8e020d */
[----:B------:R-:W-:Y:S01]  /*5620*/  @!UP2 UIMAD UR7, UR6, UR22, UR7 ;  /* 0x000000160607a2a4 */ /* 0x000fe2000f8e0207 */
[----:B------:R-:W-:Y:S11]  /*5630*/  BRA.U UP3, `(.L_x_105) ;  /* 0x0000000103107547 */ /* 0x000ff6000b800000 */
[----:B------:R-:W-:Y:S04]  /*5640*/  MOV R7, UR34 ;  /* 0x0000002200077c02 */ /* 0x000fe80008000f00 */
[----:B------:R-:W-:Y:S04]  /*5650*/  SHF.L.U32 R7, R7, 0x1f, RZ ;  /* 0x0000001f07077819 */ /* 0x000fe800000006ff */
[----:B------:R-:W2:Y:S02]  /*5660*/  SYNCS.PHASECHK.TRANS64.TRYWAIT P2, [UR17+0x158], R7 ;  /* 0x00015807ff0075a7 */ /* 0x000ea40008041111 */
[----:B--2---:R-:W-:Y:S05]  /*5670*/  @!P2 BRA `(.L_x_106) ;  /* 0x000000380018a947 */ /* 0x004fea0003800000 */
.L_x_105:
[----:B------:R-:W-:Y:S05]  /*5680*/  @!P1 BRA `(.L_x_107) ;  /* 0x0000000000309947 */ /* 0x000fea0003800000 */
[----:B------:R-:W-:Y:S01]  /*5690*/  ISETP.NE.U32.AND P1, PT, R2, RZ, PT ;  /* 0x000000ff0200720c */ /* 0x000fe20003f25070 */
[----:B------:R-:W2:Y:S01]  /*56a0*/  LDCU.64 UR4, c[0x0][0x358] ;  /* 0x00006b00ff0477ac */ /* 0x000ea20008000a00 */
[----:B------:R-:W-:Y:S02]  /*56b0*/  IMAD.MOV.U32 R141, RZ, RZ, 0x1 ;  /* 0x00000001ff8d7424 */ /* 0x000fe400078e00ff */
[----:B------:R-:W-:Y:S11]  /*56c0*/  ISETP.NE.AND.EX P1, PT, R3, RZ, PT, P1 ;  /* 0x000000ff0300720c */ /* 0x000ff60003f25310 */
[----:B------:R-:W-:Y:S02]  /*56d0*/  @!UPT UIADD3 URZ, UPT, UPT, URZ, URZ, URZ ;  /* 0x000000fffffff290 */ /* 0x000fe4000fffe0ff */
[----:B------:R-:W3:Y:S01]  /*56e0*/  @P1 LDC.64 R8, c[0x0][0x888] ;  /* 0x00022200ff081b82 */ /* 0x000ee20000000a00 */
[----:B-1----:R-:W-:Y:S04]  /*56f0*/  @P1 IMAD R0, R4, UR36, RZ ;  /* 0x0000002404001c24 */ /* 0x002fe8000f8e02ff */
[----:B---3--:R-:W-:Y:S04]  /*5700*/  @P1 IMAD.WIDE R8, R0, 0x4, R8 ;  /* 0x0000000400081825 */ /* 0x008fe800078e0208 */
[----:B------:R-:W-:Y:S01]  /*5710*/  HFMA2 R0, -RZ, RZ, 0, 5.9604644775390625e-08 ;  /* 0x00000001ff007431 */ /* 0x000fe200000001ff */
[----:B--2--5:R2:W5:Y:S04]  /*5720*/  @P1 LDG.E R71, desc[UR4][R8.64] ;  /* 0x0000000408471981 */ /* 0x024568000c1e1900 */
[----:B------:R-:W-:Y:S01]  /*5730*/  @!P1 PRMT R141, R0, 0x7610, R141 ;  /* 0x00007610008d9816 */ /* 0x000fe2000000008d */
[----:B--2---:R-:W3:Y:S06]  /*5740*/  @!P1 LDC R71, c[0x0][0x880] ;  /* 0x00022000ff479b82 */ /* 0x004eec0000000800 */
.L_x_107:
[----:B---3-5:R-:W-:Y:S01]  /*5750*/  @!P0 FSETP.EQ.AND P1, PT, R71, RZ, PT ;  /* 0x000000ff4700820b */ /* 0x028fe20003f22000 */
[----:B------:R-:W-:Y:S01]  /*5760*/  @!UPT UIADD3 URZ, UPT, UPT, URZ, URZ, URZ ;  /* 0x000000fffffff290 */ /* 0x000fe2000fffe0ff */
[----:B------:R-:W-:Y:S11]  /*5770*/  @!P0 BRA `(.L_x_108) ;  /* 0x0000000000188947 */ /* 0x000ff60003800000 */
[----:B------:R-:W-:Y:S02]  /*5780*/  LOP3.LUT P0, RZ, R141, 0xff, RZ, 0xc0, !PT ;  /* 0x000000ff8dff7812 */ /* 0x000fe4000780c0ff */
[----:B------:R-:W-:Y:S04]  /*5790*/  ISETP.NE.U32.AND P1, PT, R2, RZ, PT ;  /* 0x000000ff0200720c */ /* 0x000fe80003f25070 */
[----:B------:R-:W-:Y:S04]  /*57a0*/  ISETP.NE.AND.EX P1, PT, R3, RZ, PT, P1 ;  /* 0x000000ff0300720c */ /* 0x000fe80003f25310 */
[----:B------:R-:W-:Y:S03]  /*57b0*/  PLOP3.LUT P1, PT, P1, PT, PT, 0x8, 0x80 ;  /* 0x000000000080781c */ /* 0x000fe60000f2e170 */
[----:B------:R-:W-:Y:S11]  /*57c0*/  @P0 FSETP.EQ.AND P1, PT, R71, RZ, PT ;  /* 0x000000ff4700020b */ /* 0x000ff60003f22000 */
[----:B------:R-:W-:Y:S02]  /*57d0*/  @!UPT UIADD3 URZ, UPT, UPT, URZ, URZ, URZ ;  /* 0x000000fffffff290 */ /* 0x000fe4000fffe0ff */
.L_x_108:
[----:B------:R-:W2:Y:S01]  /*57e0*/  SYNCS.PHASECHK.TRANS64.TRYWAIT P0, [UR17+0x148], R6 ;  /* 0x00014806ff0075a7 */ /* 0x000ea20008001111 */
[----:B------:R-:W-:Y:S02]  /*57f0*/  ELECT P2, URZ, PT ;  /* 0x0000000000ff782f */ /* 0x000fe40003840000 */
[----:B------:R-:W-:Y:S01]  /*5800*/  IADD3 R14, PT, PT, R14, 0x1, RZ ;  /* 0x000000010e0e7810 */ /* 0x000fe20007ffe0ff */
[----:B--2---:R-:W-:Y:S10]  /*5810*/  @!P0 BRA `(.L_x_109) ;  /* 0x0000003400c88947 */ /* 0x004ff40003800000 */
.L_x_195:
[----:B------:R-:W-:Y:S01]  /*5820*/  PLOP3.LUT P1, PT, P1, P2, PT, 0xf2, 0x2f ;  /* 0x00000000002f781c */ /* 0x000fe20000f25e72 */
[----:B------:R-:W-:Y:S01]  /*5830*/  UMOV UR18, 0x0 ;  /* 0x0000000000127882 */ /* 0x000fe20000000000 */
[----:B------:R-:W-:Y:S01]  /*5840*/  UMOV UR19, 0x10000000 ;  /* 0x1000000000137882 */ /* 0x000fe20000000000 */
[----:B------:R-:W-:Y:S01]  /*5850*/  UMOV UR12, UR36 ;  /* 0x00000024000c7c82 */ /* 0x000fe20008000000 */
[----:B------:R-:W-:Y:S01]  /*5860*/  LOP3.LUT R15, R15, 0x1, RZ, 0x3c, !PT ;  /* 0x000000010f0f7812 */ /* 0x000fe200078e3cff */
[----:B------:R-:W-:Y:S01]  /*5870*/  UPLOP3.LUT UP3, UPT, UPT, UPT, UPT, 0x80, 0x8 ;  /* 0x000000000008789c */ /* 0x000fe20003f6f070 */
[----:B------:R-:W-:Y:S07]  /*5880*/  UMOV UR36, UR24 ;  /* 0x0000001800247c82 */ /* 0x000fee0008000000 */
[----:B-1----:R-:W-:Y:S01]  /*5890*/  @!P1 IADD3 R6, P0, PT, R16, 0x580, RZ ;  /* 0x0000058010069810 */ /* 0x002fe20007f1e0ff */
[----:B------:R-:W-:Y:S03]  /*58a0*/  VOTEU.ALL UP0, P1 ;  /* 0x0000000000ff7886 */ /* 0x000fe60000800000 */
[----:B------:R-:W-:Y:S01]  /*58b0*/  @!P1 R2UR UR5, R6 ;  /* 0x00000000060592ca */ /* 0x000fe200000e0000 */
[----:B------:R-:W-:Y:S01]  /*58c0*/  @!P1 IMAD.X R0, RZ, RZ, R17, P0 ;  /* 0x000000ffff009224 */ /* 0x000fe200000e0611 */
[----:B------:R-:W-:Y:S01]  /*58d0*/  @!UP0 USHF.L.U32 UR10, UR45, 0x6, URZ ;  /* 0x000000062d0a8899 */ /* 0x000fe200080006ff */
[----:B------:R-:W-:Y:S01]  /*58e0*/  ISETP.NE.AND P0, PT, R14, 0x2, PT ;  /* 0x000000020e00780c */ /* 0x000fe20003f05270 */
[----:B------:R-:W-:Y:S02]  /*58f0*/  @!UP0 USHF.L.U32 UR11, UR46, 0x7, URZ ;  /* 0x000000072e0b8899 */ /* 0x000fe400080006ff */
[----:B------:R-:W-:Y:S01]  /*5900*/  @!P1 R2UR UR4, R0 ;  /* 0x00000000000492ca */ /* 0x000fe200000e0000 */
[----:B------:R-:W-:Y:S01]  /*5910*/  @!UP0 UIADD3 UR8, UPT, UPT, UR17, 0x400, URZ ;  /* 0x0000040011088890 */ /* 0x000fe2000fffe0ff */
[----:B------:R-:W-:Y:S01]  /*5920*/  SEL R0, RZ, 0x1, P0 ;  /* 0x00000001ff007807 */ /* 0x000fe20000000000 */
[----:B------:R-:W-:Y:S01]  /*5930*/  @!UP0 UIADD3 UR9, UPT, UPT, UR17, 0x140, URZ ;  /* 0x0000014011098890 */ /* 0x000fe2000fffe0ff */
[----:B------:R-:W-:Y:S01]  /*5940*/  SEL R14, R14, RZ, P0 ;  /* 0x000000ff0e0e7207 */ /* 0x000fe20000000000 */
[----:B------:R-:W-:Y:S01]  /*5950*/  VOTEU.ALL UP0, P1 ;  /* 0x0000000000ff7886 */ /* 0x000fe20000800000 */
[----:B------:R-:W-:Y:S01]  /*5960*/  LOP3.LUT R13, R13, R0, RZ, 0x3c, !PT ;  /* 0x000000000d0d7212 */ /* 0x000fe200078e3cff */
[----:B------:R-:W-:Y:S01]  /*5970*/  IMAD.U32 R6, RZ, RZ, UR5 ;  /* 0x00000005ff067e24 */ /* 0x000fe2000f8e00ff */
[----:B------:R-:W-:Y:S02]  /*5980*/  UIADD3 UR45, UPT, UPT, UR7, UR55, URZ ;  /* 0x00000037072d7290 */ /* 0x000fe4000fffe0ff */
[----:B------:R-:W-:Y:S03]  /*5990*/  UIADD3 UR46, UPT, UPT, UR13, UR58, URZ ;  /* 0x0000003a0d2e7290 */ /* 0x000fe6000fffe0ff */
[----:B------:R-:W-:Y:S01]  /*59a0*/  IMAD.U32 R7, RZ, RZ, UR4 ;  /* 0x00000004ff077e24 */ /* 0x000fe2000f8e00ff */
[----:B------:R-:W-:Y:S04]  /*59b0*/  @!P1 R2UR UR4, R6 ;  /* 0x00000000060492ca */ /* 0x000fe800000e0000 */
[----:B------:R-:W-:Y:S11]  /*59c0*/  @!P1 R2UR UR5, R7 ;  /* 0x00000000070592ca */ /* 0x000ff600000e0000 */
[----:B------:R-:W-:Y:S02]  /*59d0*/  @!UPT UIADD3 URZ, UPT, UPT, URZ, URZ, URZ ;  /* 0x000000fffffff290 */ /* 0x000fe4000fffe0ff */
[----:B------:R2:W-:Y:S01]  /*59e0*/  @!UP0 UTMALDG.3D [UR8], [UR4], desc[UR18] ;  /* 0x00001208040085b4 */ /* 0x0005e20008011000 */
[----:B------:R2:W-:Y:S01]  /*59f0*/  @!P1 SYNCS.ARRIVE.TRANS64.RED.A0TR RZ, [UR17+0x140], R12 ;  /* 0x0001400cffff99a7 */ /* 0x0005e20008300411 */
[----:B------:R-:W-:Y:S01]  /*5a00*/  SYNCS.ARRIVE.TRANS64.RED.A1T0 RZ, [UR27], RZ ;  /* 0x000000ffffff79a7 */ /* 0x000fe2000810041b */
[----:B------:R-:W-:Y:S05]  /*5a10*/  BRA.U UP1, `(.L_x_110) ;  /* 0xfffffff5018c7547 */ /* 0x000fea000b83ffff */
[----:B------:R-:W-:Y:S07]  /*5a20*/  MOV R0, UR17 ;  /* 0x0000001100007c02 */ /* 0x000fee0008000f00 */
.L_x_111:
[----:B-1----:R-:W-:-:S04]  /*5a30*/  SHF.L.U32 R2, R15, 0x1f, RZ ;  /* 0x0000001f0f027819 */ /* 0x002fc800000006ff */
[----:B------:R1:W3:Y:S03]  /*5a40*/  SYNCS.PHASECHK.TRANS64.TRYWAIT P0, [R0+URZ+0x148], R2 ;  /* 0x00014802000075a7 */ /* 0x0002e600080011ff */
[----:B---3--:R-:W-:Y:S05]  /*5a50*/  @!P0 NANOSLEEP.SYNCS 0x989680 ;  /* 0x009896800000895d */ /* 0x008fea0003900000 */
[----:B------:R-:W3:Y:S02]  /*5a60*/  @!P0 SYNCS.PHASECHK.TRANS64 P0, [R0+URZ+0x148], R2 ;  /* 0x00014802000085a7 */ /* 0x000ee400080010ff */
[----:B--23--:R-:W-:Y:S05]  /*5a70*/  @P0 EXIT ;  /* 0x000000000000094d */ /* 0x00cfea0003800000 */
[----:B------:R-:W-:Y:S05]  /*5a80*/  BRA `(.L_x_111) ;  /* 0xfffffffc00e87947 */ /* 0x000fea000383ffff */
.L_x_102:
[----:B------:R-:W-:-:S06]  /*5a90*/  UISETP.GE.AND UP0, UPT, UR13, 0x4, UPT ;  /* 0x000000040d00788c */ /* 0x000fcc000bf06270 */
[----:B------:R-:W-:-:S13]  /*5aa0*/  PLOP3.LUT P0, PT, PT, PT, UP0, 0x80, 0x8 ;  /* 0x000000000008781c */ /* 0x000fda0003f0f008 */
[----:B------:R-:W-:Y:S05]  /*5ab0*/  @!P0 EXIT ;  /* 0x000000000000894d */ /* 0x000fea0003800000 */
[----:B------:R-:W1:Y:S08]  /*5ac0*/  S2UR UR4, SR_CgaCtaId ;  /* 0x00000000000479c3 */ /* 0x000e700000008800 */
[----:B------:R-:W-:Y:S01]  /*5ad0*/  BAR.SYNC.DEFER_BLOCKING 0x6, 0xa0 ;  /* 0x0182800000007b1d */ /* 0x000fe20000010000 */
[C---:B------:R-:W-:Y:S01]  /*5ae0*/  IMAD.SHL.U32 R4, R131.reuse, 0x40, RZ ;  /* 0x0000004083047824 */ /* 0x040fe200078e00ff */
[----:B------:R-:W-:Y:S01]  /*5af0*/  CS2R R146, SRZ ;  /* 0x0000000000927805 */ /* 0x000fe2000001ff00 */
[C---:B------:R-:W-:Y:S01]  /*5b00*/  IMAD.SHL.U32 R140, R131.reuse, 0x8, RZ ;  /* 0x00000008838c7824 */ /* 0x040fe200078e00ff */
[----:B------:R-:W-:Y:S01]  /*5b10*/  CS2R R144, SRZ ;  /* 0x0000000000907805 */ /* 0x000fe2000001ff00 */
[C---:B------:R-:W-:Y:S01]  /*5b20*/  IMAD.SHL.U32 R148, R131.reuse, 0x10, RZ ;  /* 0x0000001083947824 */ /* 0x040fe200078e00ff */
[----:B------:R-:W-:Y:S01]  /*5b30*/  UMOV UR44, 0x400 ;  /* 0x00000400002c7882 */ /* 0x000fe20000000000 */
[----:B------:R-:W-:Y:S01]  /*5b40*/  LOP3.LUT R5, R4, 0x180, RZ, 0xc0, !PT ;  /* 0x0000018004057812 */ /* 0x000fe200078ec0ff */
[----:B------:R-:W2:Y:S01]  /*5b50*/  LDC.64 R136, c[0x0][0x888] ;  /* 0x00022200ff887b82 */ /* 0x000ea20000000a00 */
[----:B------:R-:W-:Y:S01]  /*5b60*/  IMAD.U32 R69, R131, 0x10000, RZ ;  /* 0x0001000083457824 */ /* 0x000fe200078e00ff */
[----:B------:R-:W-:Y:S01]  /*5b70*/  LOP3.LUT R150, R148, 0x20, RZ, 0xc0, !PT ;  /* 0x0000002094967812 */ /* 0x000fe200078ec0ff */
[----:B------:R-:W-:Y:S01]  /*5b80*/  IMAD.MOV.U32 R68, RZ, RZ, RZ ;  /* 0x000000ffff447224 */ /* 0x000fe200078e00ff */
[----:B------:R-:W-:Y:S01]  /*5b90*/  LOP3.LUT R140, R5, 0x30, R140, 0xf8, !PT ;  /* 0x00000030058c7812 */ /* 0x000fe200078ef88c */
[----:B------:R-:W3:Y:S01]  /*5ba0*/  LDCU UR53, c[0x0][0x370] ;  /* 0x00006e00ff3577ac */ /* 0x000ee20008000800 */
[----:B------:R-:W-:-:S02]  /*5bb0*/  LOP3.LUT R69, R69, 0x600000, RZ, 0xc0, !PT ;  /* 0x0060000045457812 */ /* 0x000fc400078ec0ff */
[----:B------:R-:W4:Y:S01]  /*5bc0*/  LDC.64 R138, c[0x0][0x890] ;  /* 0x00022400ff8a7b82 */ /* 0x000f220000000a00 */
[----:B------:R-:W-:Y:S01]  /*5bd0*/  LOP3.LUT R140, R140, 0x1e40, R4, 0xf8, !PT ;  /* 0x00001e408c8c7812 */ /* 0x000fe200078ef804 */
[----:B------:R-:W2:Y:S01]  /*5be0*/  LDCU.64 UR62, c[0x0][0x348] ;  /* 0x00006900ff3e77ac */ /* 0x000ea20008000a00 */
[----:B------:R-:W-:Y:S01]  /*5bf0*/  LOP3.LUT R148, R148, 0x40, RZ, 0xc0, !PT ;  /* 0x0000004094947812 */ /* 0x000fe200078ec0ff */
[----:B------:R-:W2:Y:S04]  /*5c00*/  LDCU UR41, c[0x0][0xb0c] ;  /* 0x00016180ff2977ac */ /* 0x000ea80008000800 */
[----:B------:R-:W2:Y:S01]  /*5c10*/  LDC.64 R134, c[0x0][0x8b0] ;  /* 0x00022c00ff867b82 */ /* 0x000ea20000000a00 */
[----:B-1----:R-:W-:Y:S01]  /*5c20*/  ULEA UR44, UR4, UR44, 0x18 ;  /* 0x0000002c042c7291 */ /* 0x002fe2000f8ec0ff */
[----:B------:R-:W1:Y:S06]  /*5c30*/  LDCU UR61, c[0x0][0xb20] ;  /* 0x00016400ff3d77ac */ /* 0x000e6c0008000800 */
[----:B------:R-:W1:Y:S01]  /*5c40*/  LDC.64 R132, c[0x0][0x8a8] ;  /* 0x00022a00ff847b82 */ /* 0x000e620000000a00 */
[----:B------:R-:W-:Y:S01]  /*5c50*/  VIADD R149, R140, UR44 ;  /* 0x0000002c8c957c36 */ /* 0x000fe20008000000 */
[----:B------:R-:W-:Y:S01]  /*5c60*/  UIADD3 UR4, UPT, UPT, UR44, 0x2400, URZ ;  /* 0x000024002c047890 */ /* 0x000fe2000fffe0ff */
[----:B------:R-:W3:Y:S01]  /*5c70*/  LDS R0, [UR44+0x210] ;  /* 0x0002102cff007984 */ /* 0x000ee20008000800 */
[----:B------:R-:W1:Y:S02]  /*5c80*/  LDCU UR39, c[0x0][0xb30] ;  /* 0x00016600ff2777ac */ /* 0x000e640008000800 */
[----:B------:R-:W-:-:S02]  /*5c90*/  IADD3 R150, PT, PT, -R150, 0x400, R149 ;  /* 0x0000040096967810 */ /* 0x000fc40007ffe195 */
[----:B------:R-:W-:Y:S01]  /*5ca0*/  IADD3 R149, PT, PT, -R148, 0x400, R149 ;  /* 0x0000040094957810 */ /* 0x000fe20007ffe195 */
[----:B------:R-:W-:Y:S01]  /*5cb0*/  IMAD.U32 R151, RZ, RZ, UR4 ;  /* 0x00000004ff977e24 */ /* 0x000fe2000f8e00ff */
[----:B------:R-:W1:Y:S01]  /*5cc0*/  LDCU.64 UR56, c[0x0][0x888] ;  /* 0x00011100ff3877ac */ /* 0x000e620008000a00 */
[----:B------:R-:W-:Y:S01]  /*5cd0*/  IMAD.IADD R148, R150, 0x1, -R148 ;  /* 0x0000000196947824 */ /* 0x000fe200078e0a94 */
[----:B------:R-:W1:Y:S01]  /*5ce0*/  LDCU.64 UR42, c[0x0][0xb28] ;  /* 0x00016500ff2a77ac */ /* 0x000e620008000a00 */
[----:B------:R-:W1:Y:S01]  /*5cf0*/  LDCU.128 UR48, c[0x0][0xb10] ;  /* 0x00016200ff3077ac */ /* 0x000e620008000c00 */
[----:B------:R-:W1:Y:S01]  /*5d00*/  LDCU UR52, c[0x0][0x374] ;  /* 0x00006e80ff3477ac */ /* 0x000e620008000800 */
[----:B------:R-:W-:Y:S01]  /*5d10*/  UIADD3 UR59, UPT, UPT, UR44, 0x400, URZ ;  /* 0x000004002c3b7890 */ /* 0x000fe2000fffe0ff */
[----:B--234-:R-:W-:-:S11]  /*5d20*/  IMAD.IADD R69, R0, 0x1, R69 ;  /* 0x0000000100457824 */ /* 0x01cfd600078e0245 */
.L_x_129:
[----:B------:R-:W-:Y:S02]  /*5d30*/  LEA R3, R144, UR44, 0x3 ;  /* 0x0000002c90037c11 */ /* 0x000fe4000f8e18ff */
[----:B------:R-:W-:Y:S02]  /*5d40*/  SHF.L.U32 R0, R146, 0x1f, RZ ;  /* 0x0000001f92007819 */ /* 0x000fe400000006ff */
[----:B------:R-:W-:Y:S02]  /*5d50*/  LEA R4, R144, UR44, 0x4 ;  /* 0x0000002c90047c11 */ /* 0x000fe4000f8e20ff */
[----:B--2---:R-:W2:Y:S02]  /*5d60*/  SYNCS.PHASECHK.TRANS64.TRYWAIT P0, [R3+URZ+0x160], R0 ;  /* 0x00016000030075a7 */ /* 0x004ea400080011ff */
[----:B-12---:R-:W-:Y:S05]  /*5d70*/  @!P0 BRA `(.L_x_112) ;  /* 0x0000003000888947 */ /* 0x006fea0003800000 */
.L_x_196:
[----:B------:R-:W3:Y:S01]  /*5d80*/  LDS.128 R4, [R4+0x1f0] ;  /* 0x0001f00004047984 */ /* 0x000ee20000000c00 */
[----:B------:R-:W-:Y:S01]  /*5d90*/  UISETP.GE.AND UP0, UPT, UR40, 0x1, UPT ;  /* 0x000000012800788c */ /* 0x000fe2000bf06270 */
[----:B------:R-:W-:Y:S01]  /*5da0*/  @!PT LDS RZ, [RZ] ;  /* 0x00000000fffff984 */ /* 0x000fe20000000800 */
[----:B------:R-:W-:Y:S01]  /*5db0*/  @!PT LDS RZ, [RZ] ;  /* 0x00000000fffff984 */ /* 0x000fe20000000800 */
[----:B------:R-:W-:Y:S01]  /*5dc0*/  @!PT LDS RZ, [RZ] ;  /* 0x00000000fffff984 */ /* 0x000fe20000000800 */
[----:B------:R-:W-:Y:S01]  /*5dd0*/  @!PT LDS RZ, [RZ] ;  /* 0x00000000fffff984 */ /* 0x000fe20000000800 */
[----:B------:R4:W-:Y:S06]  /*5de0*/  MEMBAR.ALL.CTA ;  /* 0x0000000000007992 */ /* 0x0009ec0000008000 */
[----:B----4-:R-:W4:Y:S01]  /*5df0*/  FENCE.VIEW.ASYNC.S ;  /* 0x00000000000073c6 */ /* 0x010f220000000000 */
[----:B---3--:R-:W-:Y:S11]  /*5e00*/  LOP3.LUT P0, RZ, R6, 0x1, RZ, 0xc0, !PT ;  /* 0x0000000106ff7812 */ /* 0x008ff6000780c0ff */
[----:B------:R-:W-:Y:S02]  /*5e10*/  @!UPT UIADD3 URZ, UPT, UPT, URZ, URZ, URZ ;  /* 0x000000fffffff290 */ /* 0x000fe4000fffe0ff */
[----:B----4-:R-:W-:Y:S01]  /*5e20*/  VOTEU.ANY UP1, P0 ;  /* 0x0000000000ff7886 */ /* 0x010fe20000020100 */
[----:B------:R-:W-:Y:S01]  /*5e30*/  PLOP3.LUT P0, PT, PT, PT, UP1, 0x80, 0x8 ;  /* 0x000000000008781c */ /* 0x000fe20003f0f018 */
[----:B------:R-:W-:Y:S11]  /*5e40*/  UP2UR UR47, UPR, URZ, 0x2 ;  /* 0x00000002ff2f7883 */ /* 0x000ff60008000000 */
[----:B------:R-:W-:Y:S01]  /*5e50*/  @!UPT UIADD3 URZ, UPT, UPT, URZ, URZ, URZ ;  /* 0x000000fffffff290 */ /* 0x000fe2000fffe0ff */
        /* <DEDUP_REMOVED lines=13> */
[----:B-1----:R-:W-:Y:S02]  /*5f30*/  UIMAD.WIDE.U32 UR4, UR52, UR51, URZ ;  /* 0x00000033340472a5 */ /* 0x002fe4000f8e00ff */
[----:B------:R-:W-:Y:S02]  /*5f40*/  UIMAD.WIDE.U32 UR6, UR53, UR48, URZ ;  /* 0x00000030350672a5 */ /* 0x000fe4000f8e00ff */
[----:B------:R-:W-:Y:S02]  /*5f50*/  UISETP.NE.AND UP0, UPT, UR50, 0x1, UPT ;  /* 0x000000013200788c */ /* 0x000fe4000bf05270 */
[----:B------:R-:W-:Y:S02]  /*5f60*/  UIMAD.WIDE.U32 UR8, UR37, UR51, URZ ;  /* 0x00000033250872a5 */ /* 0x000fe4000f8e00ff */
[----:B------:R-:W-:Y:S02]  /*5f70*/  UIMAD.WIDE.U32 UR10, UR38, UR48, URZ ;  /* 0x00000030260a72a5 */ /* 0x000fe4000f8e00ff */
[----:B------:R-:W-:Y:S02]  /*5f80*/  UISETP.NE.AND UP1, UPT, UR41, 0x1, UPT ;  /* 0x000000012900788c */ /* 0x000fe4000bf25270 */
[----:B------:R-:W-:Y:S01]  /*5f90*/  UISETP.NE.AND UP2, UPT, UR40, 0x1, UPT ;  /* 0x000000012800788c */ /* 0x000fe2000bf45270 */
[----:B------:R-:W-:Y:S02]  /*5fa0*/  UMOV UR4, UR5 ;  /* 0x0000000500047c82 */ /* 0x000fe40008000000 */
[----:B------:R-:W-:Y:S03]  /*5fb0*/  USHF.R.U32.HI UR5, URZ, UR61, UR4 ;  /* 0x0000003dff057299 */ /* 0x000fe60008011604 */
[----:B------:R-:W-:Y:S02]  /*5fc0*/  UMOV UR4, UR7 ;  /* 0x0000000700047c82 */ /* 0x000fe40008000000 */
[----:B------:R-:W-:Y:S02]  /*5fd0*/  USHF.R.U32.HI UR7, URZ, UR49, UR4 ;  /* 0x00000031ff077299 */ /* 0x000fe40008011604 */
[----:B------:R-:W-:Y:S02]  /*5fe0*/  USEL UR4, UR52, UR5, !UP0 ;  /* 0x0000000534047287 */ /* 0x000fe4000c000000 */
[----:B------:R-:W-:Y:S01]  /*5ff0*/  USEL UR7, UR53, UR7, !UP1 ;  /* 0x0000000735077287 */ /* 0x000fe2000c800000 */
[----:B------:R-:W-:Y:S01]  /*6000*/  UMOV UR5, UR9 ;  /* 0x0000000900057c82 */ /* 0x000fe20008000000 */
[----:B------:R-:W-:Y:S02]  /*6010*/  UIMAD.WIDE.U32 UR8, UR4, UR42, URZ ;  /* 0x0000002a040872a5 */ /* 0x000fe4000f8e00ff */
[----:B------:R-:W-:Y:S03]  /*6020*/  USHF.R.U32.HI UR6, URZ, UR61, UR5 ;  /* 0x0000003dff067299 */ /* 0x000fe60008011605 */
[----:B------:R-:W-:Y:S01]  /*6030*/  UMOV UR5, UR11 ;  /* 0x0000000b00057c82 */ /* 0x000fe20008000000 */
[----:B------:R-:W-:Y:S02]  /*6040*/  UIMAD.WIDE.U32 UR10, UR7, UR42, URZ ;  /* 0x0000002a070a72a5 */ /* 0x000fe4000f8e00ff */
[----:B------:R-:W-:Y:S02]  /*6050*/  USHF.R.U32.HI UR12, URZ, UR49, UR5 ;  /* 0x00000031ff0c7299 */ /* 0x000fe40008011605 */
[----:B------:R-:W-:Y:S01]  /*6060*/  USEL UR6, UR37, UR6, !UP0 ;  /* 0x0000000625067287 */ /* 0x000fe2000c000000 */
[----:B------:R-:W-:Y:S02]  /*6070*/  UMOV UR5, UR9 ;  /* 0x0000000900057c82 */ /* 0x000fe40008000000 */
[----:B------:R-:W-:Y:S01]  /*6080*/  UMOV UR10, UR11 ;  /* 0x0000000b000a7c82 */ /* 0x000fe20008000000 */
[----:B------:R-:W-:Y:S02]  /*6090*/  @UP2 USHF.R.U32.HI UR4, URZ, UR43, UR5 ;  /* 0x0000002bff042299 */ /* 0x000fe40008011605 */
[----:B------:R-:W-:Y:S02]  /*60a0*/  @UP2 USHF.R.U32.HI UR7, URZ, UR43, UR10 ;  /* 0x0000002bff072299 */ /* 0x000fe4000801160a */
[----:B------:R-:W-:Y:S02]  /*60b0*/  UIMAD UR4, UR40, UR4, URZ ;  /* 0x00000004280472a4 */ /* 0x000fe4000f8e02ff */
[----:B------:R-:W-:Y:S02]  /*60c0*/  UIMAD.WIDE.U32 UR10, UR6, UR42, URZ ;  /* 0x0000002a060a72a5 */ /* 0x000fe4000f8e00ff */
[----:B------:R-:W-:Y:S02]  /*60d0*/  USEL UR5, UR38, UR12, !UP1 ;  /* 0x0000000c26057287 */ /* 0x000fe4000c800000 */
[----:B------:R-:W-:Y:S02]  /*60e0*/  UIMAD UR8, UR40, UR7, URZ ;  /* 0x00000007280872a4 */ /* 0x000fe4000f8e02ff */
[----:B------:R-:W-:Y:S03]  /*60f0*/  UISETP.GE.AND UP0, UPT, UR6, UR4, UPT ;  /* 0x000000040600728c */ /* 0x000fe6000bf06270 */
[----:B------:R-:W-:Y:S01]  /*6100*/  UMOV UR4, UR11 ;  /* 0x0000000b00047c82 */ /* 0x000fe20008000000 */
[----:B------:R-:W-:Y:S02]  /*6110*/  UISETP.GE.OR UP0, UPT, UR5, UR8, UP0 ;  /* 0x000000080500728c */ /* 0x000fe40008706670 */
[----:B------:R-:W-:Y:S02]  /*6120*/  USHF.R.U32.HI UR4, URZ, UR43, UR4 ;  /* 0x0000002bff047299 */ /* 0x000fe40008011604 */
[----:B------:R-:W-:Y:S02]  /*6130*/  UIMAD.WIDE.U32 UR8, UR5, UR42, URZ ;  /* 0x0000002a050872a5 */ /* 0x000fe4000f8e00ff */
[----:B------:R-:W-:Y:S02]  /*6140*/  USEL UR11, UR6, UR4, !UP2 ;  /* 0x00000004060b7287 */ /* 0x000fe4000d000000 */
[----:B------:R-:W-:Y:S02]  /*6150*/  UIADD3 UR8, UPT, UPT, -UR5, URZ, URZ ;  /* 0x000000ff05087290 */ /* 0x000fe4000fffe1ff */
[----:B------:R-:W-:Y:S01]  /*6160*/  UIADD3 UR10, UPT, UPT, -UR11, URZ, URZ ;  /* 0x000000ff0b0a7290 */ /* 0x000fe2000fffe1ff */
[----:B------:R-:W-:Y:S01]  /*6170*/  @!UP0 UMOV UR4, UR9 ;  /* 0x0000000900048c82 */ /* 0x000fe20008000000 */
[----:B------:R-:W-:Y:S02]  /*6180*/  UIADD3 UR9, UPT, UPT, -UR6, URZ, URZ ;  /* 0x000000ff06097290 */ /* 0x000fe4000fffe1ff */
[----:B------:R-:W-:Y:S02]  /*6190*/  @!UP0 USHF.R.U32.HI UR4, URZ, UR43, UR4 ;  /* 0x0000002bff048299 */ /* 0x000fe40008011604 */
[----:B------:R-:W-:Y:S02]  /*61a0*/  UIMAD UR10, UR40, UR10, UR6 ;  /* 0x0000000a280a72a4 */ /* 0x000fe4000f8e0206 */
[----:B------:R-:W-:Y:S04]  /*61b0*/  @!UP0 USEL UR4, UR5, UR4, !UP2 ;  /* 0x0000000405048287 */ /* 0x000fe8000d000000 */
[----:B------:R-:W-:Y:S02]  /*61c0*/  @!UP0 UIMAD UR10, UR7, UR10, UR4 ;  /* 0x0000000a070a82a4 */ /* 0x000fe4000f8e0204 */
[----:B------:R-:W-:Y:S02]  /*61d0*/  @!UP0 UIADD3 UR11, UPT, UPT, UR11, -UR4, URZ ;  /* 0x800000040b0b8290 */ /* 0x000fe4000fffe0ff */
[----:B------:R-:W-:Y:S02]  /*61e0*/  UIMAD UR7, UR41, UR8, UR38 ;  /* 0x00000008290772a4 */ /* 0x000fe4000f8e0226 */
[----:B------:R-:W-:Y:S02]  /*61f0*/  @!UP0 UIMAD UR6, UR11, UR40, UR5 ;  /* 0x000000280b0682a4 */ /* 0x000fe4000f8e0205 */
[----:B------:R-:W-:Y:S01]  /*6200*/  UIMAD UR4, UR50, UR9, UR37 ;  /* 0x00000009320472a4 */ /* 0x000fe2000f8e0225 */
[----:B------:R-:W-:Y:S02]  /*6210*/  @!UP0 UMOV UR5, UR10 ;  /* 0x0000000a00058c82 */ /* 0x000fe40008000000 */
[----:B------:R-:W-:Y:S02]  /*6220*/  UIMAD UR38, UR5, UR41, UR7 ;  /* 0x00000029052672a4 */ /* 0x000fe4000f8e0207 */
[----:B------:R-:W-:Y:S11]  /*6230*/  UIMAD UR37, UR6, UR50, UR4 ;  /* 0x00000032062572a4 */ /* 0x000ff6000f8e0204 */
[----:B------:R-:W-:Y:S01]  /*6240*/  @!UPT UIADD3 URZ, UPT, UPT, URZ, URZ, URZ ;  /* 0x000000fffffff290 */ /* 0x000fe2000fffe0ff */
.L_x_113:
[----:B-1----:R-:W-:Y:S01]  /*6250*/  UISETP.NE.AND UP0, UPT, UR39, 0x1, UPT ;  /* 0x000000012700788c */ /* 0x002fe2000bf05270 */
[----:B------:R-:W-:Y:S10]  /*6260*/  IADD3 R144, PT, PT, R144, 0x1, RZ ;  /* 0x0000000190907810 */ /* 0x000ff40007ffe0ff */
[----:B------:R-:W1:Y:S01]  /*6270*/  @!UP0 LDCU.128 UR12, c[0x0][0xb10] ;  /* 0x00016200ff0c87ac */ /* 0x000e620008000c00 */
[----:B------:R-:W3:Y:S01]  /*6280*/  @!UP0 LDCU UR5, c[0x0][0xb0c] ;  /* 0x00016180ff0587ac */ /* 0x000ee20008000800 */
[----:B------:R-:W4:Y:S01]  /*6290*/  @!UP0 LDCU UR10, c[0x0][0xb20] ;  /* 0x00016400ff0a87ac */ /* 0x000f220008000800 */
[----:B-1----:R-:W-:Y:S02]  /*62a0*/  UIMAD.WIDE.U32 UR8, UR38, UR12, URZ ;  /* 0x0000000c260872a5 */ /* 0x002fe4000f8e00ff */
[----:B------:R-:W-:Y:S02]  /*62b0*/  UIMAD.WIDE.U32 UR6, UR37, UR15, URZ ;  /* 0x0000000f250672a5 */ /* 0x000fe4000f8e00ff */
[----:B------:R-:W-:Y:S03]  /*62c0*/  @!UP0 UISETP.NE.AND UP1, UPT, UR14, 0x1, UPT ;  /* 0x000000010e00888c */ /* 0x000fe6000bf25270 */
[----:B------:R-:W-:Y:S01]  /*62d0*/  @!UP0 UMOV UR4, UR9 ;  /* 0x0000000900048c82 */ /* 0x000fe20008000000 */
[----:B---3--:R-:W-:Y:S02]  /*62e0*/  @!UP0 UISETP.NE.AND UP2, UPT, UR5, 0x1, UPT ;  /* 0x000000010500888c */ /* 0x008fe4000bf45270 */
[----:B------:R-:W-:Y:S01]  /*62f0*/  @!UP0 USHF.R.U32.HI UR4, URZ, UR13, UR4 ;  /* 0x0000000dff048299 */ /* 0x000fe20008011604 */
[----:B------:R-:W-:Y:S02]  /*6300*/  @!UP0 UMOV UR6, UR7 ;  /* 0x0000000700068c82 */ /* 0x000fe40008000000 */
[----:B----4-:R-:W-:Y:S02]  /*6310*/  @!UP0 USHF.R.U32.HI UR6, URZ, UR10, UR6 ;  /* 0x0000000aff068299 */ /* 0x010fe40008011606 */
[----:B------:R-:W-:Y:S02]  /*6320*/  @!UP0 USEL UR7, UR38, UR4, !UP2 ;  /* 0x0000000426078287 */ /* 0x000fe4000d000000 */
[----:B------:R-:W-:Y:S04]  /*6330*/  @!UP0 USEL UR6, UR37, UR6, !UP1 ;  /* 0x0000000625068287 */ /* 0x000fe8000c800000 */
[----:B------:R-:W-:Y:S02]  /*6340*/  @!UP0 UIADD3 UR4, UPT, UPT, -UR7, UR6, URZ ;  /* 0x0000000607048290 */ /* 0x000fe4000fffe1ff */
[----:B------:R-:W-:Y:S02]  /*6350*/  @!UP0 UIADD3 UR6, UPT, UPT, UR7, -UR6, URZ ;  /* 0x8000000607068290 */ /* 0x000fe4000fffe0ff */
[----:B------:R-:W-:Y:S02]  /*6360*/  @!UP0 UIMAD UR38, UR4, UR5, UR38 ;  /* 0x00000005042682a4 */ /* 0x000fe4000f8e0226 */
[----:B------:R-:W-:Y:S02]  /*6370*/  @!UP0 UIMAD UR37, UR6, UR14, UR37 ;  /* 0x0000000e062582a4 */ /* 0x000fe4000f8e0225 */
[----:B------:R-:W-:Y:S09]  /*6380*/  ULOP3.LUT UP0, URZ, UR59, 0x1b0, URZ, 0xc0, !UPT ;  /* 0x000001b03bff7892 */ /* 0x000ff2000f80c0ff */
[----:B------:R-:W-:Y:S05]  /*6390*/  BRA.U !UP0, `(.L_x_114) ;  /* 0x0000000108407547 */ /* 0x000fea000b800000 */
[----:B------:R-:W1:Y:S01]  /*63a0*/  LDCU.64 UR8, c[0x4][0x80] ;  /* 0x01001000ff0877ac */ /* 0x000e620008000a00 */
[----:B------:R-:W-:Y:S01]  /*63b0*/  MOV R3, 0x0 ;  /* 0x0000000000037802 */ /* 0x000fe20000000f00 */
[----:B------:R-:W-:Y:S02]  /*63c0*/  HFMA2 R12, -RZ, RZ, 0, 5.9604644775390625e-08 ;  /* 0x00000001ff0c7431 */ /* 0x000fe400000001ff */
[----:B------:R-:W-:Y:S02]  /*63d0*/  IMAD.MOV.U32 R8, RZ, RZ, 0x70 ;  /* 0x00000070ff087424 */ /* 0x000fe400078e00ff */
[----:B------:R-:W-:Y:S01]  /*63e0*/  IMAD.MOV.U32 R13, RZ, RZ, RZ ;  /* 0x000000ffff0d7224 */ /* 0x000fe200078e00ff */
[----:B------:R-:W3:Y:S01]  /*63f0*/  LDCU.64 UR6, c[0x4][0x88] ;  /* 0x01001100ff0677ac */ /* 0x000ee20008000a00 */
[----:B------:R-:W4:Y:S01]  /*6400*/  LDC.64 R2, c[0x4][R3] ;  /* 0x0100000003027b82 */ /* 0x000f220000000a00 */
[----:B------:R-:W2:Y:S01]  /*6410*/  LDCU.64 UR4, c[0x4][0x8] ;  /* 0x01000100ff0477ac */ /* 0x000ea20008000a00 */
[----:B-1----:R-:W-:Y:S01]  /*6420*/  MOV R5, UR9 ;  /* 0x0000000900057c02 */ /* 0x002fe20008000f00 */
[----:B------:R-:W-:Y:S01]  /*6430*/  IMAD.U32 R4, RZ, RZ, UR8 ;  /* 0x00000008ff047e24 */ /* 0x000fe2000f8e00ff */
[----:B---3--:R-:W-:Y:S01]  /*6440*/  MOV R7, UR7 ;  /* 0x0000000700077c02 */ /* 0x008fe20008000f00 */
[----:B------:R-:W-:Y:S01]  /*6450*/  IMAD.U32 R6, RZ, RZ, UR6 ;  /* 0x00000006ff067e24 */ /* 0x000fe2000f8e00ff */
[----:B--2---:R-:W-:Y:S01]  /*6460*/  MOV R11, UR5 ;  /* 0x00000005000b7c02 */ /* 0x004fe20008000f00 */
[----:B------:R-:W-:Y:S02]  /*6470*/  IMAD.U32 R10, RZ, RZ, UR4 ;  /* 0x00000004ff0a7e24 */ /* 0x000fe4000f8e00ff */
[----:B------:R-:W-:Y:S07]  /*6480*/  LEPC R20, `(.L_x_114) ;  /* 0x000000001014794e */ /* 0x000fee0000000000 */
[----:B----45:R-:W-:Y:S05]  /*6490*/  CALL.ABS.NOINC R2 ;  /* 0x0000000002007343 */ /* 0x030fea0003c00000 */
.L_x_114:
[----:B------:R-:W-:Y:S01]  /*64a0*/  LOP3.LUT P0, RZ, R151, 0x1b0, RZ, 0xc0, !PT ;  /* 0x000001b097ff7812 */ /* 0x000fe2000780c0ff */
[----:B------:R-:W-:Y:S11]  /*64b0*/  BSSY.RECONVERGENT B6, `(.L_x_115) ;  /* 0x0000013000067945 */ /* 0x000ff60003800200 */
[----:B------:R-:W-:Y:S01]  /*64c0*/  @!UPT UIADD3 URZ, UPT, UPT, URZ, URZ, URZ ;  /* 0x000000fffffff290 */ /* 0x000fe2000fffe0ff */
[----:B------:R-:W-:Y:S05]  /*64d0*/  @!P0 BRA `(.L_x_116) ;  /* 0x0000000000408947 */ /* 0x000fea0003800000 */
        /* <DEDUP_REMOVED lines=16> */
.L_x_116:
[----:B------:R-:W-:Y:S05]  /*65e0*/  BSYNC.RECONVERGENT B6 ;  /* 0x0000000000067941 */ /* 0x000fea0003800200 */
.L_x_115:
[----:B------:R-:W-:Y:S01]  /*65f0*/  ISETP.NE.U32.AND P3, PT, R138, RZ, PT ;  /* 0x000000ff8a00720c */ /* 0x000fe20003f65070 */
[----:B------:R-:W-:Y:S01]  /*6600*/  UISETP.NE.AND UP1, UPT, UR60, URZ, UPT ;  /* 0x000000ff3c00728c */ /* 0x000fe2000bf25270 */
[----:B------:R-:W-:Y:S02]  /*6610*/  ISETP.NE.U32.AND P4, PT, R134, RZ, PT ;  /* 0x000000ff8600720c */ /* 0x000fe40003f85070 */
[----:B------:R-:W-:Y:S02]  /*6620*/  ISETP.NE.AND.EX P3, PT, R139, RZ, PT, P3 ;  /* 0x000000ff8b00720c */ /* 0x000fe40003f65330 */
[----:B------:R-:W-:Y:S02]  /*6630*/  PLOP3.LUT P1, PT, PT, PT, PT, 0x8, 0x80 ;  /* 0x000000000080781c */ /* 0x000fe40003f2e170 */
[----:B------:R-:W-:Y:S02]  /*6640*/  PLOP3.LUT P0, PT, PT, PT, UP1, 0x80, 0x8 ;  /* 0x000000000008781c */ /* 0x000fe40003f0f018 */
[----:B------:R-:W-:Y:S02]  /*6650*/  ISETP.NE.AND.EX P4, PT, R135, RZ, PT, P4 ;  /* 0x000000ff8700720c */ /* 0x000fe40003f85340 */
[----:B------:R-:W1:Y:S09]  /*6660*/  @UP1 LDCU.64 UR4, c[0x0][0x888] ;  /* 0x00011100ff0417ac */ /* 0x000e720008000a00 */
[----:B------:R-:W-:Y:S01]  /*6670*/  @P0 PLOP3.LUT P1, PT, P3, PT, PT, 0x80, 0x8 ;  /* 0x000000000008081c */ /* 0x000fe20001f2f070 */
[----:B-1----:R-:W-:Y:S04]  /*6680*/  @UP1 UISETP.NE.U32.AND UP0, UPT, UR4, URZ, UPT ;  /* 0x000000ff0400128c */ /* 0x002fe8000bf05070 */
[----:B------:R-:W-:Y:S04]  /*6690*/  @UP1 UISETP.NE.AND.EX UP0, UPT, UR5, URZ, UPT, UP0 ;  /* 0x000000ff0500128c */ /* 0x000fe8000bf05300 */
[----:B------:R-:W-:Y:S01]  /*66a0*/  @UP1 USEL UR4, URZ, 0xffffffff, UP0 ;  /* 0xffffffffff041887 */ /* 0x000fe20008000000 */
[----:B------:R-:W-:Y:S11]  /*66b0*/  @!P3 BRA `(.L_x_117) ;  /* 0x000000000030b947 */ /* 0x000ff60003800000 */
[----:B------:R-:W-:Y:S01]  /*66c0*/  ISETP.NE.U32.AND P2, PT, R136, RZ, PT ;  /* 0x000000ff8800720c */ /* 0x000fe20003f45070 */
[----:B------:R-:W1:Y:S01]  /*66d0*/  LDCU.64 UR6, c[0x0][0x358] ;  /* 0x00006b00ff0677ac */ /* 0x000e620008000a00 */
[----:B------:R-:W-:Y:S02]  /*66e0*/  IMAD.MOV.U32 R141, RZ, RZ, 0x1 ;  /* 0x00000001ff8d7424 */ /* 0x000fe400078e00ff */
[----:B------:R-:W-:Y:S11]  /*66f0*/  ISETP.NE.AND.EX P2, PT, R137, RZ, PT, P2 ;  /* 0x000000ff8900720c */ /* 0x000ff60003f45320 */
[----:B------:R-:W-:Y:S02]  /*6700*/  @!UPT UIADD3 URZ, UPT, UPT, URZ, URZ, URZ ;  /* 0x000000fffffff290 */ /* 0x000fe4000fffe0ff */
[----:B------:R-:W3:Y:S01]  /*6710*/  @P2 LDC.64 R2, c[0x0][0x888] ;  /* 0x00022200ff022b82 */ /* 0x000ee20000000a00 */
[----:B--2---:R-:W-:Y:S04]  /*6720*/  @P2 IMAD R0, R138, UR36, RZ ;  /* 0x000000248a002c24 */ /* 0x004fe8000f8e02ff */
[----:B---3--:R-:W-:Y:S04]  /*6730*/  @P2 IMAD.WIDE R2, R0, 0x4, R2 ;  /* 0x0000000400022825 */ /* 0x008fe800078e0202 */
[----:B------:R-:W-:Y:S01]  /*6740*/  HFMA2 R0, -RZ, RZ, 0, 5.9604644775390625e-08 ;  /* 0x00000001ff007431 */ /* 0x000fe200000001ff */
[----:B-1---5:R1:W5:Y:S04]  /*6750*/  @P2 LDG.E R71, desc[UR6][R2.64] ;  /* 0x0000000602472981 */ /* 0x022368000c1e1900 */
[----:B------:R-:W-:Y:S01]  /*6760*/  @!P2 PRMT R141, R0, 0x7610, R141 ;  /* 0x00007610008da816 */ /* 0x000fe2000000008d */
[----:B-1----:R-:W3:Y:S06]  /*6770*/  @!P2 LDC R71, c[0x0][0x880] ;  /* 0x00022000ff47ab82 */ /* 0x002eec0000000800 */
.L_x_117:
[----:B------:R-:W-:Y:S05]  /*6780*/  @!P4 BRA `(.L_x_118) ;  /* 0x000000000024c947 */ /* 0x000fea0003800000 */
[----:B------:R-:W-:Y:S01]  /*6790*/  ISETP.NE.U32.AND P2, PT, R132, RZ, PT ;  /* 0x000000ff8400720c */ /* 0x000fe20003f45070 */
[----:B------:R-:W1:Y:S03]  /*67a0*/  LDCU.64 UR6, c[0x0][0x358] ;  /* 0x00006b00ff0677ac */ /* 0x000e660008000a00 */
[----:B------:R-:W-:Y:S11]  /*67b0*/  ISETP.NE.AND.EX P2, PT, R133, RZ, PT, P2 ;  /* 0x000000ff8500720c */ /* 0x000ff60003f45320 */
[----:B------:R-:W-:Y:S02]  /*67c0*/  @!UPT UIADD3 URZ, UPT, UPT, URZ, URZ, URZ ;  /* 0x000000fffffff290 */ /* 0x000fe4000fffe0ff */
[----:B------:R-:W4:Y:S01]  /*67d0*/  @P2 LDC.64 R2, c[0x0][0x8a8] ;  /* 0x00022a00ff022b82 */ /* 0x000f220000000a00 */
[----:B--2---:R-:W-:Y:S04]  /*67e0*/  @P2 IMAD R0, R134, UR36, RZ ;  /* 0x0000002486002c24 */ /* 0x004fe8000f8e02ff */
[----:B----4-:R-:W-:Y:S05]  /*67f0*/  @P2 IMAD.WIDE R2, R0, 0x4, R2 ;  /* 0x0000000400022825 */ /* 0x010fea00078e0202 */
[----:B-1---5:R1:W5:Y:S02]  /*6800*/  @P2 LDG.E R70, desc[UR6][R2.64] ;  /* 0x0000000602462981 */ /* 0x022364000c1e1900 */
[----:B-1----:R-:W4:Y:S02]  /*6810*/  @!P2 LDC R70, c[0x0][0x8a0] ;  /* 0x00022800ff46ab82 */ /* 0x002f240000000800 */
.L_x_118:
[----:B---3-5:R-:W-:Y:S01]  /*6820*/  @P0 FSETP.NEU.AND P4, PT, R71, RZ, PT ;  /* 0x000000ff4700020b */ /* 0x028fe20003f8d000 */
[----:B--2---:R-:W-:Y:S01]  /*6830*/  IMAD.U32 R0, RZ, RZ, UR4 ;  /* 0x00000004ff007e24 */ /* 0x004fe2000f8e00ff */
[----:B------:R-:W-:Y:S01]  /*6840*/  @P0 LOP3.LUT P2, RZ, R141, 0xff, RZ, 0xc0, !PT ;  /* 0x000000ff8dff0812 */ /* 0x000fe2000784c0ff */
[----:B------:R-:W-:Y:S01]  /*6850*/  BSSY B1, `(.L_x_119) ;  /* 0x000003e000017945 */ /* 0x000fe20003800000 */
[----:B------:R-:W-:Y:S02]  /*6860*/  @P0 SEL R2, RZ, 0xffffffff, P4 ;  /* 0xffffffffff020807 */ /* 0x000fe40002000000 */
[----:B------:R-:W-:Y:S02]  /*6870*/  CS2R R18, SRZ ;  /* 0x0000000000127805 */ /* 0x000fe4000001ff00 */
[----:B------:R-:W-:Y:S02]  /*6880*/  LEA R143, R68, UR44, 0x3 ;  /* 0x0000002c448f7c11 */ /* 0x000fe4000f8e18ff */
[----:B------:R-:W-:Y:S02]  /*6890*/  CS2R R16, SRZ ;  /* 0x0000000000107805 */ /* 0x000fe4000001ff00 */
[----:B------:R-:W-:Y:S02]  /*68a0*/  @P1 SEL R2, R0, R2, !P2 ;  /* 0x0000000200021207 */ /* 0x000fe40005000000 */
[----:B------:R-:W-:Y:S02]  /*68b0*/  CS2R R26, SRZ ;  /* 0x00000000001a7805 */ /* 0x000fe4000001ff00 */
[----:B------:R-:W-:Y:S02]  /*68c0*/  SHF.L.U32 R4, R147, 0x1f, RZ ;  /* 0x0000001f93047819 */ /* 0x000fe400000006ff */
[----:B------:R-:W-:Y:S02]  /*68d0*/  CS2R R24, SRZ ;  /* 0x0000000000187805 */ /* 0x000fe4000001ff00 */
[----:B------:R-:W-:Y:S02]  /*68e0*/  @P0 LOP3.LUT R2, R2, 0x1, RZ, 0xc0, !PT ;  /* 0x0000000102020812 */ /* 0x000fe400078ec0ff */
[----:B------:R-:W-:Y:S02]  /*68f0*/  CS2R R30, SRZ ;  /* 0x00000000001e7805 */ /* 0x000fe4000001ff00 */
[----:B------:R-:W-:Y:S02]  /*6900*/  PLOP3.LUT P5, PT, PT, PT, PT, 0x8, 0x80 ;  /* 0x000000000080781c */ /* 0x000fe40003fae170 */
[----:B------:R-:W-:Y:S02]  /*6910*/  CS2R R28, SRZ ;  /* 0x00000000001c7805 */ /* 0x000fe4000001ff00 */
[----:B------:R-:W-:Y:S01]  /*6920*/  ISETP.NE.U32.OR P1, PT, R2, 0x1, !P0 ;  /* 0x000000010200780c */ /* 0x000fe20004725470 */
[----:B------:R-:W-:Y:S01]  /*6930*/  IMAD R2, R68, 0x40, R69 ;  /* 0x0000004044027824 */ /* 0x000fe200078e0245 */
[----:B------:R-:W-:Y:S02]  /*6940*/  CS2R R34, SRZ ;  /* 0x0000000000227805 */ /* 0x000fe4000001ff00 */
[----:B------:R-:W-:Y:S09]  /*6950*/  CS2R R32, SRZ ;  /* 0x0000000000207805 */ /* 0x000ff2000001ff00 */
[----:B------:R-:W-:Y:S04]  /*6960*/  @P1 SHF.L.U32 R0, R145, 0x1f, RZ ;  /* 0x0000001f91001819 */ /* 0x000fe800000006ff */
[----:B------:R-:W1:Y:S01]  /*6970*/  @P1 SYNCS.PHASECHK.TRANS64.TRYWAIT P0, [UR44+0x140], R0 ;  /* 0x00014000ff0015a7 */ /* 0x000e62000800112c */
[----:B------:R2:W3:Y:S01]  /*6980*/  SYNCS.PHASECHK.TRANS64.TRYWAIT P4, [R143+URZ+0x180], R4 ;  /* 0x000180048f0075a7 */ /* 0x0004e200080811ff */
[----:B-1----:R-:W-:Y:S01]  /*6990*/  @P1 PLOP3.LUT P5, PT, P0, PT, PT, 0x8, 0x80 ;  /* 0x000000000080181c */ /* 0x002fe200007ae170 */
[----:B------:R-:W-:Y:S01]  /*69a0*/  @!UPT UIADD3 URZ, UPT, UPT, URZ, URZ, URZ ;  /* 0x000000fffffff290 */ /* 0x000fe2000fffe0ff */
[----:B--23--:R-:W-:Y:S11]  /*69b0*/  @!P1 BRA `(.L_x_120) ;  /* 0x00000000009c9947 */ /* 0x00cff60003800000 */
[----:B------:R-:W-:Y:S01]  /*69c0*/  ISETP.NE.U32.AND P0, PT, RZ, UR56, PT ;  /* 0x00000038ff007c0c */ /* 0x000fe2000bf05070 */
[----:B------:R-:W-:Y:S01]  /*69d0*/  BSSY B0, `(.L_x_121) ;  /* 0x0000016000007945 */ /* 0x000fe20003800000 */
[----:B------:R-:W-:Y:S02]  /*69e0*/  FSETP.NEU.AND P2, PT, R71, RZ, PT ;  /* 0x000000ff4700720b */ /* 0x000fe40003f4d000 */
[----:B------:R-:W-:Y:S02]  /*69f0*/  CS2R R34, SRZ ;  /* 0x0000000000227805 */ /* 0x000fe4000001ff00 */
[----:B------:R-:W-:Y:S02]  /*6a00*/  ISETP.NE.AND.EX P0, PT, RZ, UR57, PT, P0 ;  /* 0x00000039ff007c0c */ /* 0x000fe4000bf05300 */
[----:B------:R-:W-:Y:S02]  /*6a10*/  CS2R R32, SRZ ;  /* 0x0000000000207805 */ /* 0x000fe4000001ff00 */
[----:B------:R-:W-:Y:S02]  /*6a20*/  LOP3.LUT P1, RZ, R141, 0xff, RZ, 0xc0, !PT ;  /* 0x000000ff8dff7812 */ /* 0x000fe4000782c0ff */
[----:B------:R-:W-:Y:S02]  /*6a30*/  CS2R R30, SRZ ;  /* 0x00000000001e7805 */ /* 0x000fe4000001ff00 */
[----:B------:R-:W-:Y:S02]  /*6a40*/  SEL R0, RZ, 0xffffffff, P2 ;  /* 0xffffffffff007807 */ /* 0x000fe40001000000 */
[----:B------:R-:W-:Y:S02]  /*6a50*/  CS2R R28, SRZ ;  /* 0x00000000001c7805 */ /* 0x000fe4000001ff00 */
[----:B------:R-:W-:Y:S02]  /*6a60*/  SEL R3, RZ, 0xffffffff, P0 ;  /* 0xffffffffff037807 */ /* 0x000fe40000000000 */
[----:B------:R-:W-:Y:S02]  /*6a70*/  CS2R R26, SRZ ;  /* 0x00000000001a7805 */ /* 0x000fe4000001ff00 */
[----:B------:R-:W-:Y:S02]  /*6a80*/  CS2R R24, SRZ ;  /* 0x0000000000187805 */ /* 0x000fe4000001ff00 */
[----:B------:R-:W-:Y:S02]  /*6a90*/  CS2R R18, SRZ ;  /* 0x0000000000127805 */ /* 0x000fe4000001ff00 */
[----:B------:R-:W-:Y:S02]  /*6aa0*/  @P3 SEL R0, R3, R0, !P1 ;  /* 0x0000000003003207 */ /* 0x000fe40004800000 */
[----:B------:R-:W-:Y:S02]  /*6ab0*/  CS2R R16, SRZ ;  /* 0x0000000000107805 */ /* 0x000fe4000001ff00 */
[----:B------:R-:W-:Y:S04]  /*6ac0*/  LOP3.LUT R0, R0, 0x1, RZ, 0xc0, !PT ;  /* 0x0000000100007812 */ /* 0x000fe800078ec0ff */
[----:B------:R-:W-:Y:S01]  /*6ad0*/  ISETP.NE.U32.AND P0, PT, R0, 0x1, PT ;  /* 0x000000010000780c */ /* 0x000fe20003f05070 */
[----:B------:R-:W-:Y:S01]  /*6ae0*/  @!UPT UIADD3 URZ, UPT, UPT, URZ, URZ, URZ ;  /* 0x000000fffffff290 */ /* 0x000fe2000fffe0ff */
[----:B------:R-:W-:Y:S11]  /*6af0*/  @!P5 BRA `(.L_x_122) ;  /* 0x00000000000cd947 */ /* 0x000ff60003800000 */
[----:B------:R-:W-:Y:S04]  /*6b00*/  SHF.L.U32 R3, R145, 0x1f, RZ ;  /* 0x0000001f91037819 */ /* 0x000fe800000006ff */
[----:B------:R-:W1:Y:S02]  /*6b10*/  SYNCS.PHASECHK.TRANS64.TRYWAIT P1, [UR44+0x140], R3 ;  /* 0x00014003ff0075a7 */ /* 0x000e64000802112c */
[----:B-1----:R-:W-:Y:S05]  /*6b20*/  @!P1 BRA `(.L_x_123) ;  /* 0x0000002400309947 */ /* 0x002fea0003800000 */
.L_x_122:
[----:B------:R-:W-:Y:S05]  /*6b30*/  BSYNC B0 ;  /* 0x0000000000007941 */ /* 0x000fea0003800000 */
.L_x_121:
[----:B------:R2:W3:Y:S01]  /*6b40*/  @P0 LDS.128 R32, [R140+UR44+0x400] ;  /* 0x0004002c8c200984 */ /* 0x0004e20008000c00 */
[----:B------:R-:W5:Y:S01]  /*6b50*/  S2UR UR5, SR_CgaCtaId ;  /* 0x00000000000579c3 */ /* 0x000f620000008800 */
[----:B------:R-:W-:Y:S01]  /*6b60*/  UIADD3 UR4, UPT, UPT, UR44, 0x148, URZ ;  /* 0x000001482c047890 */ /* 0x000fe2000fffe0ff */
[----:B------:R-:W-:Y:S01]  /*6b70*/  LOP3.LUT R145, R145, 0x1, RZ, 0x3c, !PT ;  /* 0x0000000191917812 */ /* 0x000fe200078e3cff */
[----:B------:R2:W1:Y:S04]  /*6b80*/  @P0 LDS.128 R28, [R150+0x10] ;  /* 0x00001000961c0984 */ /* 0x0004680000000c00 */
[----:B------:R2:W1:Y:S04]  /*6b90*/  @P0 LDS.128 R24, [R149+0x20] ;  /* 0x0000200095180984 */ /* 0x0004680000000c00 */
[----:B------:R2:W1:Y:S01]  /*6ba0*/  @P0 LDS.128 R16, [R148+0x30] ;  /* 0x0000300094100984 */ /* 0x0004620000000c00 */
[----:B------:R-:W-:Y:S01]  /*6bb0*/  @!PT LDS RZ, [RZ] ;  /* 0x00000000fffff984 */ /* 0x000fe20000000800 */
[----:B------:R-:W-:Y:S01]  /*6bc0*/  @!PT LDS RZ, [RZ] ;  /* 0x00000000fffff984 */ /* 0x000fe20000000800 */
[----:B------:R-:W-:Y:S01]  /*6bd0*/  @!PT LDS RZ, [RZ] ;  /* 0x00000000fffff984 */ /* 0x000fe20000000800 */
[----:B------:R-:W-:Y:S01]  /*6be0*/  @!PT LDS RZ, [RZ] ;  /* 0x00000000fffff984 */ /* 0x000fe20000000800 */
[----:B------:R4:W-:Y:S06]  /*6bf0*/  MEMBAR.ALL.CTA ;  /* 0x0000000000007992 */ /* 0x0009ec0000008000 */
[----:B----4-:R-:W4:Y:S01]  /*6c00*/  FENCE.VIEW.ASYNC.S ;  /* 0x00000000000073c6 */ /* 0x010f220000000000 */
[----:B-----5:R-:W-:Y:S09]  /*6c10*/  UPRMT UR4, UR5, 0x654, UR4 ;  /* 0x0000065405047896 */ /* 0x020ff20008000004 */
[----:B----4-:R-:W-:Y:S03]  /*6c20*/  SYNCS.ARRIVE.TRANS64.RED.A1T0 RZ, [UR4], RZ ;  /* 0x000000ffffff79a7 */ /* 0x010fe60008100404 */
.L_x_120:
[----:B------:R-:W-:Y:S05]  /*6c30*/  BSYNC B1 ;  /* 0x0000000000017941 */ /* 0x000fea0003800000 */
.L_x_119:
[----:B-1----:R-:W-:Y:S04]  /*6c40*/  SHF.R.U32.HI R0, RZ, 0x15, R2 ;  /* 0x00000015ff007819 */ /* 0x002fe80000011602 */
[----:B------:R-:W-:Y:S01]  /*6c50*/  LOP3.LUT P0, RZ, R0, 0x3, R142, 0x48, !PT ;  /* 0x0000000300ff7812 */ /* 0x000fe2000780488e */
[----:B------:R-:W-:Y:S01]  /*6c60*/  @!UPT UIADD3 URZ, UPT, UPT, URZ, URZ, URZ ;  /* 0x000000fffffff290 */ /* 0x000fe2000fffe0ff */
[----:B------:R-:W-:Y:S11]  /*6c70*/  @P4 BRA `(.L_x_124) ;  /* 0x0000000000084947 */ /* 0x000ff60003800000 */
[----:B------:R-:W1:Y:S02]  /*6c80*/  SYNCS.PHASECHK.TRANS64.TRYWAIT P1, [R143+URZ+0x180], R4 ;  /* 0x000180048f0075a7 */ /* 0x000e6400080211ff */
[----:B-1----:R-:W-:Y:S05]  /*6c90*/  @!P1 BRA `(.L_x_125) ;  /* 0x0000002000ec9947 */ /* 0x002fea0003800000 */
.L_x_124:
[----:B------:R-:W-:Y:S05]  /*6ca0*/  @!P0 BRA `(.L_x_126) ;  /* 0x0000000000408947 */ /* 0x000fea0003800000 */
[----:B------:R-:W1:Y:S01]  /*6cb0*/  LDCU.64 UR8, c[0x4][0x70] ;  /* 0x01000e00ff0877ac */ /* 0x000e620008000a00 */
[----:B------:R-:W-:Y:S01]  /*6cc0*/  MOV R15, 0x0 ;  /* 0x00000000000f7802 */ /* 0x000fe20000000f00 */
[----:B------:R-:W-:Y:S02]  /*6cd0*/  HFMA2 R12, -RZ, RZ, 0, 5.9604644775390625e-08 ;  /* 0x00000001ff0c7431 */ /* 0x000fe400000001ff */
[----:B------:R-:W-:Y:S02]  /*6ce0*/  IMAD.MOV.U32 R8, RZ, RZ, 0x192 ;  /* 0x00000192ff087424 */ /* 0x000fe400078e00ff */
[----:B------:R-:W-:Y:S01]  /*6cf0*/  IMAD.MOV.U32 R13, RZ, RZ, RZ ;  /* 0x000000ffff0d7224 */ /* 0x000fe200078e00ff */
[----:B------:R-:W5:Y:S01]  /*6d00*/  LDCU.64 UR6, c[0x4][0x78] ;  /* 0x01000f00ff0677ac */ /* 0x000f620008000a00 */
[----:B------:R-:W2:Y:S01]  /*6d10*/  LDC.64 R14, c[0x4][R15] ;  /* 0x010000000f0e7b82 */ /* 0x000ea20000000a00 */
[----:B------:R-:W3:Y:S01]  /*6d20*/  LDCU.64 UR4, c[0x4][0x10] ;  /* 0x01000200ff0477ac */ /* 0x000ee20008000a00 */
[----:B-1----:R-:W-:Y:S01]  /*6d30*/  MOV R5, UR9 ;  /* 0x0000000900057c02 */ /* 0x002fe20008000f00 */
[----:B------:R-:W-:Y:S01]  /*6d40*/  IMAD.U32 R4, RZ, RZ, UR8 ;  /* 0x00000008ff047e24 */ /* 0x000fe2000f8e00ff */
[----:B-----5:R-:W-:Y:S01]  /*6d50*/  MOV R7, UR7 ;  /* 0x0000000700077c02 */ /* 0x020fe20008000f00 */
[----:B------:R-:W-:Y:S01]  /*6d60*/  IMAD.U32 R6, RZ, RZ, UR6 ;  /* 0x00000006ff067e24 */ /* 0x000fe2000f8e00ff */
[----:B---3--:R-:W-:Y:S01]  /*6d70*/  MOV R11, UR5 ;  /* 0x00000005000b7c02 */ /* 0x008fe20008000f00 */
[----:B------:R-:W-:Y:S02]  /*6d80*/  IMAD.U32 R10, RZ, RZ, UR4 ;  /* 0x00000004ff0a7e24 */ /* 0x000fe4000f8e00ff */
[----:B------:R-:W-:Y:S07]  /*6d90*/  LEPC R20, `(.L_x_126) ;  /* 0x000000001014794e */ /* 0x000fee0000000000 */
[----:B--2-4-:R-:W-:Y:S05]  /*6da0*/  CALL.ABS.NOINC R14 ;  /* 0x000000000e007343 */ /* 0x014fea0003c00000 */
.L_x_126:
[----:B------:R-:W-:Y:S01]  /*6db0*/  LOP3.LUT P0, RZ, R131, 0x60, RZ, 0xc0, !PT ;  /* 0x0000006083ff7812 */ /* 0x000fe2000780c0ff */
[----:B------:R-:W-:Y:S05]  /*6dc0*/  WARPSYNC.ALL ;  /* 0x0000000000007948 */ /* 0x000fea0003800000 */
[----:B------:R-:W-:Y:S01]  /*6dd0*/  R2UR UR4, R2 ;  /* 0x00000000020472ca */ /* 0x000fe200000e0000 */
[----:B------:R-:W-:Y:S01]  /*6de0*/  BSSY.RECONVERGENT B0, `(.L_x_127) ;  /* 0x000011f000007945 */ /* 0x000fe20003800200 */
[----:B---3--:R-:W-:Y:S02]  /*6df0*/  F2FP.F16.E5M2.UNPACK_B R2, R32 ;  /* 0x00000020ff02723e */ /* 0x008fe400020004ff */
[-C--:B------:R-:W-:Y:S02]  /*6e00*/  F2FP.F16.E5M2.UNPACK_B R21, R33.reuse ;  /* 0x00000021ff15723e */ /* 0x080fe400020004ff */
[----:B------:R-:W-:Y:S01]  /*6e10*/  F2FP.F16.E5M2.UNPACK_B R12, R28 ;  /* 0x0000001cff0c723e */ /* 0x000fe200020004ff */
[----:B------:R-:W-:Y:S01]  /*6e20*/  HADD2.F32 R0, -RZ, R2.H0_H0 ;  /* 0x20000002ff007230 */ /* 0x000fe20000004100 */
[----:B------:R-:W-:Y:S01]  /*6e30*/  F2FP.F16.E5M2.UNPACK_B R32, R32.H1 ;  /* 0x00000020ff20723e */ /* 0x000fe200030004ff */
[--C-:B------:R-:W-:Y:S01]  /*6e40*/  HADD2.F32 R73, -RZ, R21.reuse.H0_H0 ;  /* 0x20000015ff497230 */ /* 0x100fe20000004100 */
[----:B------:R-:W-:Y:S01]  /*6e50*/  F2FP.F16.E5M2.UNPACK_B R33, R33.H1 ;  /* 0x00000021ff21723e */ /* 0x000fe200030004ff */
[----:B------:R-:W-:Y:S01]  /*6e60*/  HADD2.F32 R74, -RZ, R21.H1_H1 ;  /* 0x30000015ff4a7230 */ /* 0x000fe20000004100 */
[-C--:B------:R-:W-:Y:S01]  /*6e70*/  F2FP.F16.E5M2.UNPACK_B R20, R34.reuse ;  /* 0x00000022ff14723e */ /* 0x080fe200020004ff */
[--C-:B------:R-:W-:Y:S01]  /*6e80*/  HADD2.F32 R3, -RZ, R32.reuse.H0_H0 ;  /* 0x20000020ff037230 */ /* 0x100fe20000004100 */
[----:B------:R-:W-:Y:S01]  /*6e90*/  F2FP.F16.E5M2.UNPACK_B R15, R34.H1 ;  /* 0x00000022ff0f723e */ /* 0x000fe200030004ff */
[----:B------:R-:W-:Y:S01]  /*6ea0*/  HADD2.F32 R72, -RZ, R32.H1_H1 ;  /* 0x30000020ff487230 */ /* 0x000fe20000004100 */
[-C--:B------:R-:W-:Y:S01]  /*6eb0*/  F2FP.F16.E5M2.UNPACK_B R14, R35.reuse ;  /* 0x00000023ff0e723e */ /* 0x080fe200020004ff */
[--C-:B------:R-:W-:Y:S01]  /*6ec0*/  HADD2.F32 R75, -RZ, R33.reuse.H0_H0 ;  /* 0x20000021ff4b7230 */ /* 0x100fe20000004100 */
[----:B------:R-:W-:Y:S01]  /*6ed0*/  F2FP.F16.E5M2.UNPACK_B R13, R35.H1 ;  /* 0x00000023ff0d723e */ /* 0x000fe200030004ff */
[----:B------:R-:W-:Y:S01]  /*6ee0*/  HADD2.F32 R76, -RZ, R33.H1_H1 ;  /* 0x30000021ff4c7230 */ /* 0x000fe20000004100 */
[----:B------:R-:W-:Y:S01]  /*6ef0*/  F2FP.F16.E5M2.UNPACK_B R28, R28.H1 ;  /* 0x0000001cff1c723e */ /* 0x000fe200030004ff */
[--C-:B------:R-:W-:Y:S01]  /*6f00*/  HADD2.F32 R77, -RZ, R20.reuse.H0_H0 ;  /* 0x20000014ff4d7230 */ /* 0x100fe20000004100 */
[-C--:B------:R-:W-:Y:S01]  /*6f10*/  F2FP.F16.E5M2.UNPACK_B R11, R29.reuse ;  /* 0x0000001dff0b723e */ /* 0x080fe200020004ff */
        /* <DEDUP_REMOVED lines=43> */
[----:B------:R-:W-:Y:S01]  /*71d0*/  IADD3 R143, PT, PT, R143, 0x1a0, RZ ;  /* 0x000001a08f8f7810 */ /* 0x000fe20007ffe0ff */
[----:B------:R-:W-:Y:S01]  /*71e0*/  HADD2.F32 R100, -RZ, R6.H1_H1 ;  /* 0x30000006ff647230 */ /* 0x000fe20000004100 */
[----:B------:R-:W-:Y:S01]  /*71f0*/  IADD3 R68, PT, PT, R68, 0x1, RZ ;  /* 0x0000000144447810 */ /* 0x000fe20007ffe0ff */
[--C-:B------:R-:W-:Y:S01]  /*7200*/  HADD2.F32 R101, -RZ, R5.reuse.H0_H0 ;  /* 0x20000005ff657230 */ /* 0x100fe20000004100 */
[----:B------:R-:W-:Y:S01]  /*7210*/  LOP3.LUT R143, R143, 0xfefffff8, RZ, 0xc0, !PT ;  /* 0xfefffff88f8f7812 */ /* 0x000fe200078ec0ff */
[----:B------:R-:W-:Y:S02]  /*7220*/  HADD2.F32 R102, -RZ, R5.H1_H1 ;  /* 0x30000005ff667230 */ /* 0x000fe40000004100 */
[--C-:B------:R-:W-:Y:S02]  /*7230*/  HADD2.F32 R103, -RZ, R4.reuse.H0_H0 ;  /* 0x20000004ff677230 */ /* 0x100fe40000004100 */
[----:B------:R-:W-:Y:S02]  /*7240*/  HADD2.F32 R104, -RZ, R4.H1_H1 ;  /* 0x30000004ff687230 */ /* 0x000fe40000004100 */
[----:B------:R-:W1:Y:S01]  /*7250*/  LDTM.x64 R4, tmem[UR4] ;  /* 0x00000004000479ee */ /* 0x000e620008340000 */
[----:B------:R-:W-:Y:S01]  /*7260*/  NOP ;  /* 0x0000000000007918 */ /* 0x000fe20000000000 */
[----:B-1----:R1:W-:Y:S01]  /*7270*/  SYNCS.ARRIVE.TRANS64.RED.A1T0 RZ, [R143+URZ], RZ ;  /* 0x000000ff8fff79a7 */ /* 0x0023e200081004ff */
[----:B------:R-:W-:Y:S02]  /*7280*/  HADD2.F32 R2, -RZ, R2.H1_H1 ;  /* 0x30000002ff027230 */ /* 0x000fe40000004100 */
[--C-:B------:R-:W-:Y:S02]  /*7290*/  HADD2.F32 R105, -RZ, R106.reuse.H0_H0 ;  /* 0x2000006aff697230 */ /* 0x100fe40000004100 */
        /* <DEDUP_REMOVED lines=9> */
[C---:B----4-:R-:W-:Y:S01]  /*7330*/  FMUL R4, R70.reuse, R4 ;  /* 0x0000000446047220 */ /* 0x050fe20000400000 */
[C---:B------:R-:W-:Y:S01]  /*7340*/  FMUL R5, R70.reuse, R5 ;  /* 0x0000000546057220 */ /* 0x040fe20000400000 */
[C---:B------:R-:W-:Y:S01]  /*7350*/  FMUL R8, R70.reuse, R8 ;  /* 0x0000000846087220 */ /* 0x040fe20000400000 */
[C---:B------:R-:W-:Y:S01]  /*7360*/  FMUL R9, R70.reuse, R9 ;  /* 0x0000000946097220 */ /* 0x040fe20000400000 */
[C---:B------:R-:W-:Y:S01]  /*7370*/  FFMA R4, R71.reuse, R0, R4 ;  /* 0x0000000047047223 */ /* 0x040fe20000000004 */
[C---:B------:R-:W-:Y:S01]  /*7380*/  FFMA R5, R71.reuse, R2, R5 ;  /* 0x0000000247057223 */ /* 0x040fe20000000005 */
[C---:B------:R-:W-:Y:S01]  /*7390*/  FMUL R12, R70.reuse, R12 ;  /* 0x0000000c460c7220 */ /* 0x040fe20000400000 */
[C---:B------:R-:W-:Y:S01]  /*73a0*/  FMUL R13, R70.reuse, R13 ;  /* 0x0000000d460d7220 */ /* 0x040fe20000400000 */
[C---:B------:R-:W-:Y:S01]  /*73b0*/  FMUL R0, R70.reuse, R16 ;  /* 0x0000001046007220 */ /* 0x040fe20000400000 */
[C---:B------:R-:W-:Y:S01]  /*73c0*/  FMUL R2, R70.reuse, R17 ;  /* 0x0000001146027220 */ /* 0x040fe20000400000 */
[C---:B------:R-:W-:Y:S01]  /*73d0*/  FMUL R17, R70.reuse, R24 ;  /* 0x0000001846117220 */ /* 0x040fe20000400000 */
[--C-:B------:R-:W-:Y:S02]  /*73e0*/  HADD2.F32 R125, -RZ, R126.reuse.H0_H0 ;  /* 0x2000007eff7d7230 */ /* 0x100fe40000004100 */
[C---:B------:R-:W-:Y:S01]  /*73f0*/  FMUL R6, R70.reuse, R6 ;  /* 0x0000000646067220 */ /* 0x040fe20000400000 */
[----:B------:R-:W-:Y:S02]  /*7400*/  HADD2.F32 R126, -RZ, R126.H1_H1 ;  /* 0x3000007eff7e7230 */ /* 0x000fe40000004100 */
[C---:B------:R-:W-:Y:S01]  /*7410*/  FMUL R7, R70.reuse, R7 ;  /* 0x0000000746077220 */ /* 0x040fe20000400000 */
[C---:B------:R-:W-:Y:S01]  /*7420*/  FMUL R10, R70.reuse, R10 ;  /* 0x0000000a460a7220 */ /* 0x040fe20000400000 */
[C---:B------:R-:W-:Y:S01]  /*7430*/  FFMA R6, R71.reuse, R3, R6 ;  /* 0x0000000347067223 */ /* 0x040fe20000000006 */
[C---:B------:R-:W-:Y:S01]  /*7440*/  FMUL R11, R70.reuse, R11 ;  /* 0x0000000b460b7220 */ /* 0x040fe20000400000 */
[C---:B------:R-:W-:Y:S01]  /*7450*/  FFMA R7, R71.reuse, R72, R7 ;  /* 0x0000004847077223 */ /* 0x040fe20000000007 */
[C---:B------:R-:W-:Y:S01]  /*7460*/  FFMA R8, R71.reuse, R73, R8 ;  /* 0x0000004947087223 */ /* 0x040fe20000000008 */
[C---:B------:R-:W-:Y:S01]  /*7470*/  FFMA R9, R71.reuse, R74, R9 ;  /* 0x0000004a47097223 */ /* 0x040fe20000000009 */
[C---:B------:R-:W-:Y:S01]  /*7480*/  FFMA R10, R71.reuse, R75, R10 ;  /* 0x0000004b470a7223 */ /* 0x040fe2000000000a */
[C---:B------:R-:W-:Y:S01]  /*7490*/  FFMA R11, R71.reuse, R76, R11 ;  /* 0x0000004c470b7223 */ /* 0x040fe2000000000b */
[C---:B------:R-:W-:Y:S01]  /*74a0*/  FFMA R12, R71.reuse, R77, R12 ;  /* 0x0000004d470c7223 */ /* 0x040fe2000000000c */
[----:B------:R-:W-:Y:S01]  /*74b0*/  FFMA R13, R71, R78, R13 ;  /* 0x0000004e470d7223 */ /* 0x000fe2000000000d */
[----:B------:R-:W-:Y:S01]  /*74c0*/  F2FP.SATFINITE.E5M2.F32.PACK_AB_MERGE_C R76, R7, R6, RZ ;  /* 0x00000006074c723e */ /* 0x000fe200048060ff */
[--C-:B------:R-:W-:Y:S02]  /*74d0*/  HADD2.F32 R74, -RZ, R129.reuse.H0_H0 ;  /* 0x20000081ff4a7230 */ /* 0x100fe40000004100 */
[C---:B------:R-:W-:Y:S01]  /*74e0*/  FMUL R7, R70.reuse, R20 ;  /* 0x0000001446077220 */ /* 0x040fe20000400000 */
[----:B------:R-:W-:Y:S01]  /*74f0*/  HADD2.F32 R75, -RZ, R129.H1_H1 ;  /* 0x30000081ff4b7230 */ /* 0x000fe20000004100 */
[----:B------:R-:W-:Y:S01]  /*7500*/  F2FP.SATFINITE.E5M2.F32.PACK_AB_MERGE_C R129, R11, R10, RZ ;  /* 0x0000000a0b81723e */ /* 0x000fe200048060ff */
        /* <DEDUP_REMOVED lines=12> */
[----:B------:R-:W-:Y:S01]  /*75d0*/  FFMA R3, R71, R83, R3 ;  /* 0x0000005347037223 */ /* 0x000fe20000000003 */
[C---:B------:R-:W-:Y:S01]  /*75e0*/  FMUL R25, R70.reuse, R32 ;  /* 0x0000002046197220 */ /* 0x040fe20000400000 */
[----:B------:R-:W-:Y:S01]  /*75f0*/  F2FP.SATFINITE.E5M2.F32.PACK_AB_MERGE_C R14, R15, R14, RZ ;  /* 0x0000000e0f0e723e */ /* 0x000fe200048060ff */
[C---:B------:R-:W-:Y:S01]  /*7600*/  FMUL R6, R70.reuse, R19 ;  /* 0x0000001346067220 */ /* 0x040fe20000400000 */
[C---:B------:R-:W-:Y:S01]  /*7610*/  FMUL R11, R70.reuse, R22 ;  /* 0x00000016460b7220 */ /* 0x040fe20000400000 */
[C---:B------:R-:W-:Y:S01]  /*7620*/  FMUL R22, R70.reuse, R29 ;  /* 0x0000001d46167220 */ /* 0x040fe20000400000 */
[C---:B------:R-:W-:Y:S01]  /*7630*/  FMUL R29, R70.reuse, R36 ;  /* 0x00000024461d7220 */ /* 0x040fe20000400000 */
[C---:B------:R-:W-:Y:S01]  /*7640*/  FFMA R6, R71.reuse, R84, R6 ;  /* 0x0000005447067223 */ /* 0x040fe20000000006 */
[C---:B------:R-:W-:Y:S01]  /*7650*/  FFMA R7, R71.reuse, R85, R7 ;  /* 0x0000005547077223 */ /* 0x040fe20000000007 */
[C---:B------:R-:W-:Y:S01]  /*7660*/  FFMA R10, R71.reuse, R86, R10 ;  /* 0x00000056470a7223 */ /* 0x040fe2000000000a */
[C---:B------:R-:W-:Y:S01]  /*7670*/  FFMA R11, R71.reuse, R87, R11 ;  /* 0x00000057470b7223 */ /* 0x040fe2000000000b */
[----:B------:R-:W-:Y:S01]  /*7680*/  FMUL R16, R70, R23 ;  /* 0x0000001746107220 */ /* 0x000fe20000400000 */
[----:B------:R-:W-:Y:S01]  /*7690*/  F2FP.SATFINITE.E5M2.F32.PACK_AB_MERGE_C R3, R6, R3, RZ ;  /* 0x000000030603723e */ /* 0x000fe200048060ff */
        /* <DEDUP_REMOVED lines=10> */
[----:B------:R-:W-:Y:S01]  /*7740*/  FMUL R30, R70, R37 ;  /* 0x00000025461e7220 */ /* 0x000fe20000400000 */
[----:B------:R-:W-:Y:S01]  /*7750*/  F2FP.SATFINITE.E5M2.F32.PACK_AB_MERGE_C R16, R10, R7, R16 ;  /* 0x000000070a10723e */ /* 0x000fe20004806010 */
        /* <DEDUP_REMOVED lines=23> */
[----:B------:R-:W-:Y:S01]  /*78d0*/  FFMA R31, R71, R103, R31 ;  /* 0x00000067471f7223 */ /* 0x000fe2000000001f */
[----:B------:R-:W-:Y:S01]  /*78e0*/  FMUL R45, R70, R52 ;  /* 0x00000034462d7220 */ /* 0x000fe20000400000 */
[----:B------:R-:W-:Y:S01]  /*78f0*/  F2FP.SATFINITE.E5M2.F32.PACK_AB_MERGE_C R19, R28, R27, RZ ;  /* 0x0000001b1c13723e */ /* 0x000fe200048060ff */
[C---:B------:R-:W-:Y:S01]  /*7900*/  FMUL R52, R70.reuse, R59 ;  /* 0x0000003b46347220 */ /* 0x040fe20000400000 */
[C---:B------:R-:W-:Y:S01]  /*7910*/  FMUL R59, R70.reuse, R66 ;  /* 0x00000042463b7220 */ /* 0x040fe20000400000 */
[----:B------:R-:W-:Y:S01]  /*7920*/  F2FP.SATFINITE.E5M2.F32.PACK_AB_MERGE_C R66, R13, R12, R14 ;  /* 0x0000000c0d42723e */ /* 0x000fe2000480600e */
[----:B------:R-:W-:Y:S01]  /*7930*/  FMUL R32, R70, R39 ;  /* 0x0000002746207220 */ /* 0x000fe20000400000 */
[--C-:B------:R-:W-:Y:S01]  /*7940*/  HADD2.F32 R107, -RZ, R108.reuse.H0_H0 ;  /* 0x2000006cff6b7230 */ /* 0x100fe20000004100 */
[----:B------:R-:W-:Y:S01]  /*7950*/  F2FP.SATFINITE.E5M2.F32.PACK_AB_MERGE_C R19, R26, R25, R19 ;  /* 0x000000191a13723e */ /* 0x000fe20004806013 */
[----:B------:R-:W-:Y:S02]  /*7960*/  HADD2.F32 R108, -RZ, R108.H1_H1 ;  /* 0x3000006cff6c7230 */ /* 0x000fe40000004100 */
[C---:B------:R-:W-:Y:S01]  /*7970*/  FFMA R32, R71.reuse, R104, R32 ;  /* 0x0000006847207223 */ /* 0x040fe20000000020 */
[C---:B------:R-:W-:Y:S01]  /*7980*/  FFMA R33, R71.reuse, R105, R33 ;  /* 0x0000006947217223 */ /* 0x040fe20000000021 */
[C---:B------:R-:W-:Y:S01]  /*7990*/  FFMA R34, R71.reuse, R106, R34 ;  /* 0x0000006a47227223 */ /* 0x040fe20000000022 */
[C---:B------:R-:W-:Y:S01]  /*79a0*/  FMUL R35, R70.reuse, R42 ;  /* 0x0000002a46237220 */ /* 0x040fe20000400000 */
[----:B------:R-:W-:Y:S01]  /*79b0*/  FMUL R42, R70, R49 ;  /* 0x00000031462a7220 */ /* 0x000fe20000400000 */
[----:B------:R-:W-:Y:S01]  /*79c0*/  F2FP.SATFINITE.E5M2.F32.PACK_AB_MERGE_C R32, R32, R31, RZ ;  /* 0x0000001f2020723e */ /* 0x000fe200048060ff */
[C---:B------:R-:W-:Y:S01]  /*79d0*/  FMUL R49, R70.reuse, R56 ;  /* 0x0000003846317220 */ /* 0x040fe20000400000 */
[C---:B------:R-:W-:Y:S01]  /*79e0*/  FMUL R36, R70.reuse, R43 ;  /* 0x0000002b46247220 */ /* 0x040fe20000400000 */
[--C-:B------:R-:W-:Y:S02]  /*79f0*/  HADD2.F32 R111, -RZ, R112.reuse.H0_H0 ;  /* 0x20000070ff6f7230 */ /* 0x100fe40000004100 */
[C---:B------:R-:W-:Y:S01]  /*7a00*/  FFMA R35, R71.reuse, R107, R35 ;  /* 0x0000006b47237223 */ /* 0x040fe20000000023 */
[----:B------:R-:W-:Y:S02]  /*7a10*/  HADD2.F32 R112, -RZ, R112.H1_H1 ;  /* 0x30000070ff707230 */ /* 0x000fe40000004100 */
[C---:B------:R-:W-:Y:S01]  /*7a20*/  FMUL R39, R70.reuse, R46 ;  /* 0x0000002e46277220 */ /* 0x040fe20000400000 */
[C---:B------:R-:W-:Y:S01]  /*7a30*/  FFMA R36, R71.reuse, R108, R36 ;  /* 0x0000006c47247223 */ /* 0x040fe20000000024 */
[C---:B------:R-:W-:Y:S01]  /*7a40*/  FMUL R40, R70.reuse, R47 ;  /* 0x0000002f46287220 */ /* 0x040fe20000400000 */
[C---:B------:R-:W-:Y:S01]  /*7a50*/  FFMA R37, R71.reuse, R109, R37 ;  /* 0x0000006d47257223 */ /* 0x040fe20000000025 */
[C---:B------:R-:W-:Y:S01]  /*7a60*/  FFMA R38, R71.reuse, R110, R38 ;  /* 0x0000006e47267223 */ /* 0x040fe20000000026 */
        /* <DEDUP_REMOVED lines=8> */
[C---:B------:R-:W-:Y:S01]  /*7af0*/  FMUL R46, R70.reuse, R53 ;  /* 0x00000035462e7220 */ /* 0x040fe20000400000 */
[--C-:B------:R-:W-:Y:S02]  /*7b00*/  HADD2.F32 R119, -RZ, R120.reuse.H0_H0 ;  /* 0x20000078ff777230 */ /* 0x100fe40000004100 */
[C---:B------:R-:W-:Y:S01]  /*7b10*/  FMUL R50, R70.reuse, R57 ;  /* 0x0000003946327220 */ /* 0x040fe20000400000 */
[C---:B------:R-:W-:Y:S01]  /*7b20*/  FMUL R51, R70.reuse, R58 ;  /* 0x0000003a46337220 */ /* 0x040fe20000400000 */
[C---:B------:R-:W-:Y:S01]  /*7b30*/  FMUL R53, R70.reuse, R60 ;  /* 0x0000003c46357220 */ /* 0x040fe20000400000 */
[C---:B------:R-:W-:Y:S01]  /*7b40*/  FFMA R43, R71.reuse, R115, R43 ;  /* 0x00000073472b7223 */ /* 0x040fe2000000002b */
[----:B------:R-:W-:Y:S02]  /*7b50*/  HADD2.F32 R120, -RZ, R120.H1_H1 ;  /* 0x30000078ff787230 */ /* 0x000fe40000004100 */
[C---:B------:R-:W-:Y:S01]  /*7b60*/  FMUL R47, R70.reuse, R54 ;  /* 0x00000036462f7220 */ /* 0x040fe20000400000 */
[C---:B------:R-:W-:Y:S01]  /*7b70*/  FMUL R57, R70.reuse, R64 ;  /* 0x0000004046397220 */ /* 0x040fe20000400000 */
[C---:B------:R-:W-:Y:S01]  /*7b80*/  FMUL R58, R70.reuse, R65 ;  /* 0x00000041463a7220 */ /* 0x040fe20000400000 */
[C---:B------:R-:W-:Y:S01]  /*7b90*/  FMUL R60, R70.reuse, R67 ;  /* 0x00000043463c7220 */ /* 0x040fe20000400000 */
[----:B------:R-:W-:Y:S01]  /*7ba0*/  FFMA R44, R71, R116, R44 ;  /* 0x00000074472c7223 */ /* 0x000fe2000000002c */
[----:B------:R-:W-:Y:S01]  /*7bb0*/  FMUL R48, R70, R55 ;  /* 0x0000003746307220 */ /* 0x000fe20000400000 */
[----:B------:R-:W-:Y:S01]  /*7bc0*/  F2FP.SATFINITE.E5M2.F32.PACK_AB_MERGE_C R64, R5, R4, R76 ;  /* 0x000000040540723e */ /* 0x000fe2000480604c */
[----:B------:R-:W-:Y:S01]  /*7bd0*/  FFMA R45, R71, R117, R45 ;  /* 0x00000075472d7223 */ /* 0x000fe2000000002d */
[----:B------:R-:W-:Y:S01]  /*7be0*/  F2FP.SATFINITE.E5M2.F32.PACK_AB_MERGE_C R65, R9, R8, R129 ;  /* 0x000000080941723e */ /* 0x000fe20004806081 */
[C---:B------:R-:W-:Y:S01]  /*7bf0*/  FFMA R46, R71.reuse, R118, R46 ;  /* 0x00000076472e7223 */ /* 0x040fe2000000002e */
[----:B------:R-:W-:Y:S01]  /*7c00*/  F2FP.SATFINITE.E5M2.F32.PACK_AB_MERGE_C R67, R2, R0, R3 ;  /* 0x000000000243723e */ /* 0x000fe20004806003 */
[--C-:B------:R-:W-:Y:S02]  /*7c10*/  HADD2.F32 R123, -RZ, R124.reuse.H0_H0 ;  /* 0x2000007cff7b7230 */ /* 0x100fe40000004100 */
[C---:B------:R-:W-:Y:S01]  /*7c20*/  FFMA R47, R71.reuse, R119, R47 ;  /* 0x00000077472f7223 */ /* 0x040fe2000000002f */
[----:B------:R-:W-:Y:S02]  /*7c30*/  HADD2.F32 R124, -RZ, R124.H1_H1 ;  /* 0x3000007cff7c7230 */ /* 0x000fe40000004100 */
[C---:B------:R-:W-:Y:S01]  /*7c40*/  FFMA R48, R71.reuse, R120, R48 ;  /* 0x0000007847307223 */ /* 0x040fe20000000030 */
[----:B------:R1:W-:Y:S01]  /*7c50*/  STS.128 [R140+UR44+0x2400], R64 ;  /* 0x002400408c007988 */ /* 0x0003e20008000c2c */
[C---:B------:R-:W-:Y:S01]  /*7c60*/  FFMA R49, R71.reuse, R121, R49 ;  /* 0x0000007947317223 */ /* 0x040fe20000000031 */
[C---:B------:R-:W-:Y:S01]  /*7c70*/  FFMA R50, R71.reuse, R122, R50 ;  /* 0x0000007a47327223 */ /* 0x040fe20000000032 */
[C---:B------:R-:W-:Y:S01]  /*7c80*/  FMUL R54, R70.reuse, R61 ;  /* 0x0000003d46367220 */ /* 0x040fe20000400000 */
[--C-:B------:R-:W-:Y:S02]  /*7c90*/  HADD2.F32 R127, -RZ, R128.reuse.H0_H0 ;  /* 0x20000080ff7f7230 */ /* 0x100fe40000004100 */
[C---:B------:R-:W-:Y:S01]  /*7ca0*/  FFMA R51, R71.reuse, R123, R51 ;  /* 0x0000007b47337223 */ /* 0x040fe20000000033 */
[----:B------:R-:W-:Y:S02]  /*7cb0*/  HADD2.F32 R128, -RZ, R128.H1_H1 ;  /* 0x30000080ff807230 */ /* 0x000fe40000004100 */
[----:B------:R-:W-:Y:S01]  /*7cc0*/  FMUL R55, R70, R62 ;  /* 0x0000003e46377220 */ /* 0x000fe20000400000 */
[----:B------:R1:W-:Y:S01]  /*7cd0*/  STS.128 [R150+0x2010], R16 ;  /* 0x0020101096007388 */ /* 0x0003e20000000c00 */
[----:B------:R-:W-:Y:S01]  /*7ce0*/  F2FP.SATFINITE.E5M2.F32.PACK_AB_MERGE_C R35, R36, R35, RZ ;  /* 0x000000232423723e */ /* 0x000fe200048060ff */
[C---:B------:R-:W-:Y:S01]  /*7cf0*/  FFMA R52, R71.reuse, R124, R52 ;  /* 0x0000007c47347223 */ /* 0x040fe20000000034 */
[----:B------:R-:W-:Y:S01]  /*7d00*/  FMUL R56, R70, R63 ;  /* 0x0000003f46387220 */ /* 0x000fe20000400000 */
[C---:B------:R-:W-:Y:S01]  /*7d10*/  FFMA R53, R71.reuse, R125, R53 ;  /* 0x0000007d47357223 */ /* 0x040fe20000000035 */
[C---:B------:R-:W-:Y:S01]  /*7d20*/  FFMA R54, R71.reuse, R126, R54 ;  /* 0x0000007e47367223 */ /* 0x040fe20000000036 */
[C---:B------:R-:W-:Y:S01]  /*7d30*/  FFMA R55, R71.reuse, R127, R55 ;  /* 0x0000007f47377223 */ /* 0x040fe20000000037 */
[C---:B------:R-:W-:Y:S01]  /*7d40*/  FFMA R56, R71.reuse, R128, R56 ;  /* 0x0000008047387223 */ /* 0x040fe20000000038 */
[----:B------:R-:W-:Y:S01]  /*7d50*/  F2FP.SATFINITE.E5M2.F32.PACK_AB_MERGE_C R39, R40, R39, RZ ;  /* 0x000000272827723e */ /* 0x000fe200048060ff */
[C---:B------:R-:W-:Y:S01]  /*7d60*/  FFMA R57, R71.reuse, R72, R57 ;  /* 0x0000004847397223 */ /* 0x040fe20000000039 */
[----:B------:R-:W-:Y:S01]  /*7d70*/  F2FP.SATFINITE.E5M2.F32.PACK_AB_MERGE_C R43, R44, R43, RZ ;  /* 0x0000002b2c2b723e */ /* 0x000fe200048060ff */
[C---:B------:R-:W-:Y:S01]  /*7d80*/  FFMA R58, R71.reuse, R73, R58 ;  /* 0x00000049473a7223 */ /* 0x040fe2000000003a */
[C---:B------:R-:W-:Y:S01]  /*7d90*/  FFMA R59, R71.reuse, R74, R59 ;  /* 0x0000004a473b7223 */ /* 0x040fe2000000003b */
[----:B------:R-:W-:Y:S01]  /*7da0*/  F2FP.SATFINITE.E5M2.F32.PACK_AB_MERGE_C R33, R34, R33, R35 ;  /* 0x000000212221723e */ /* 0x000fe20004806023 */
[----:B------:R-:W-:Y:S01]  /*7db0*/  FFMA R60, R71, R75, R60 ;  /* 0x0000004b473c7223 */ /* 0x000fe2000000003c */
[----:B------:R-:W-:Y:S02]  /*7dc0*/  F2FP.SATFINITE.E5M2.F32.PACK_AB_MERGE_C R32, R30, R29, R32 ;  /* 0x0000001d1e20723e */ /* 0x000fe40004806020 */
[----:B------:R-:W-:Y:S02]  /*7dd0*/  F2FP.SATFINITE.E5M2.F32.PACK_AB_MERGE_C R34, R38, R37, R39 ;  /* 0x000000252622723e */ /* 0x000fe40004806027 */
[----:B------:R-:W-:Y:S02]  /*7de0*/  F2FP.SATFINITE.E5M2.F32.PACK_AB_MERGE_C R35, R42, R41, R43 ;  /* 0x000000292a23723e */ /* 0x000fe4000480602b */
[----:B------:R-:W-:Y:S02]  /*7df0*/  F2FP.SATFINITE.E5M2.F32.PACK_AB_MERGE_C R51, R52, R51, RZ ;  /* 0x000000333433723e */ /* 0x000fe400048060ff */
[----:B------:R-:W-:Y:S01]  /*7e00*/  F2FP.SATFINITE.E5M2.F32.PACK_AB_MERGE_C R48, R48, R47, RZ ;  /* 0x0000002f3030723e */ /* 0x000fe200048060ff */
[----:B------:R1:W-:Y:S01]  /*7e10*/  STS.128 [R149+0x2020], R32 ;  /* 0x0020202095007388 */ /* 0x0003e20000000c00 */
[----:B------:R-:W-:Y:S02]  /*7e20*/  F2FP.SATFINITE.E5M2.F32.PACK_AB_MERGE_C R55, R56, R55, RZ ;  /* 0x000000373837723e */ /* 0x000fe400048060ff */
[----:B------:R-:W-:Y:S02]  /*7e30*/  F2FP.SATFINITE.E5M2.F32.PACK_AB_MERGE_C R59, R60, R59, RZ ;  /* 0x0000003b3c3b723e */ /* 0x000fe400048060ff */
[----:B------:R-:W-:Y:S02]  /*7e40*/  F2FP.SATFINITE.E5M2.F32.PACK_AB_MERGE_C R49, R50, R49, R51 ;  /* 0x000000313231723e */ /* 0x000fe40004806033 */
[----:B------:R-:W-:Y:S02]  /*7e50*/  F2FP.SATFINITE.E5M2.F32.PACK_AB_MERGE_C R48, R46, R45, R48 ;  /* 0x0000002d2e30723e */ /* 0x000fe40004806030 */
[----:B------:R-:W-:Y:S02]  /*7e60*/  F2FP.SATFINITE.E5M2.F32.PACK_AB_MERGE_C R50, R54, R53, R55 ;  /* 0x000000353632723e */ /* 0x000fe40004806037 */
[----:B------:R-:W-:Y:S05]  /*7e70*/  F2FP.SATFINITE.E5M2.F32.PACK_AB_MERGE_C R51, R58, R57, R59 ;  /* 0x000000393a33723e */ /* 0x000fea000480603b */
[----:B------:R1:W-:Y:S01]  /*7e80*/  STS.128 [R148+0x2030], R48 ;  /* 0x0020303094007388 */ /* 0x0003e20000000c00 */
[----:B------:R-:W-:Y:S01]  /*7e90*/  @!PT LDS RZ, [RZ] ;  /* 0x00000000fffff984 */ /* 0x000fe20000000800 */
[----:B------:R-:W-:Y:S01]  /*7ea0*/  @!PT LDS RZ, [RZ] ;  /* 0x00000000fffff984 */ /* 0x000fe20000000800 */
[----:B------:R-:W-:Y:S01]  /*7eb0*/  @!PT LDS RZ, [RZ] ;  /* 0x00000000fffff984 */ /* 0x000fe20000000800 */
[----:B------:R-:W-:Y:S01]  /*7ec0*/  @!PT LDS RZ, [RZ] ;  /* 0x00000000fffff984 */ /* 0x000fe20000000800 */
[----:B------:R3:W-:Y:S07]  /*7ed0*/  MEMBAR.ALL.CTA ;  /* 0x0000000000007992 */ /* 0x0007ee0000008000 */
[----:B---3--:R-:W3:Y:S02]  /*7ee0*/  FENCE.VIEW.ASYNC.S ;  /* 0x00000000000073c6 */ /* 0x008ee40000000000 */
[----:B---3--:R-:W-:Y:S06]  /*7ef0*/  BAR.SYNC.DEFER_BLOCKING 0x1, 0x80 ;  /* 0x0042000000007b1d */ /* 0x008fec0000010000 */
[----:B------:R-:W-:Y:S05]  /*7f00*/  @P0 BRA `(.L_x_128) ;  /* 0x0000000000300947 */ /* 0x000fea0003800000 */
[----:B------:R-:W-:Y:S02]  /*7f10*/  UIADD3 UR4, UPT, UPT, UR44, 0x2400, URZ ;  /* 0x000024002c047890 */ /* 0x000fe4000fffe0ff */
[----:B------:R-:W-:Y:S02]  /*7f20*/  USHF.L.U32 UR9, UR45, 0x6, URZ ;  /* 0x000000062d097899 */ /* 0x000fe400080006ff */
[----:B------:R-:W-:Y:S02]  /*7f30*/  USHF.L.U32 UR10, UR46, 0x7, URZ ;  /* 0x000000072e0a7899 */ /* 0x000fe400080006ff */
[----:B------:R-:W-:Y:S01]  /*7f40*/  MOV R151, UR4 ;  /* 0x0000000400977c02 */ /* 0x000fe20008000f00 */
[----:B------:R-:W-:Y:S01]  /*7f50*/  UIADD3 UR4, UP0, UPT, UR62, 0x680, URZ ;  /* 0x000006803e047890 */ /* 0x000fe2000ff1e0ff */
[----:B------:R-:W-:Y:S02]  /*7f60*/  UMOV UR11, UR36 ;  /* 0x00000024000b7c82 */ /* 0x000fe40008000000 */
[----:B------:R-:W-:Y:S01]  /*7f70*/  R2UR UR8, R151 ;  /* 0x00000000970872ca */ /* 0x000fe200000e0000 */
[----:B------:R-:W-:Y:S11]  /*7f80*/  UIADD3.X UR5, UPT, UPT, URZ, UR63, URZ, UP0, !UPT ;  /* 0x0000003fff057290 */ /* 0x000ff600087fe4ff */
[----:B------:R-:W-:Y:S01]  /*7f90*/  @!UPT UIADD3 URZ, UPT, UPT, URZ, URZ, URZ ;  /* 0x000000fffffff290 */ /* 0x000fe2000fffe0ff */
[----:B------:R3:W-:Y:S01]  /*7fa0*/  UTMASTG.3D [UR8], [UR4] ;  /* 0x00000008040073b5 */ /* 0x0007e20008010000 */
[----:B------:R0:W-:Y:S01]  /*7fb0*/  UTMACMDFLUSH ;  /* 0x00000000000079b7 */ /* 0x0001e20000000000 */
[----:B---3--:R-:W-:Y:S04]  /*7fc0*/  DEPBAR.LE SB0, 0x0 ;  /* 0x000080000000791a */ /* 0x008fe80000000000 */
.L_x_128:
[----:B------:R-:W-:Y:S05]  /*7fd0*/  BSYNC.RECONVERGENT B0 ;  /* 0x0000000000007941 */ /* 0x000fea0003800200 */
.L_x_127:
[----:B------:R-:W-:Y:S01]  /*7fe0*/  BAR.SYNC.DEFER_BLOCKING 0x1, 0x80 ;  /* 0x0042000000007b1d */ /* 0x000fe20000010000 */
[----:B------:R-:W-:Y:S01]  /*7ff0*/  ISETP.NE.AND P0, PT, R144, 0x2, PT ;  /* 0x000000029000780c */ /* 0x000fe20003f05270 */
[----:B------:R-:W-:Y:S01]  /*8000*/  UISETP.NE.AND UP0, UPT, UR47, URZ, UPT ;  /* 0x000000ff2f00728c */ /* 0x000fe2000bf05270 */
[----:B------:R-:W-:Y:S01]  /*8010*/  ISETP.NE.AND P1, PT, R68, 0x4, PT ;  /* 0x000000044400780c */ /* 0x000fe20003f25270 */
[----:B------:R-:W-:Y:S01]  /*8020*/  UIADD3 UR45, UPT, UPT, UR37, UR55, URZ ;  /* 0x00000037252d7290 */ /* 0x000fe2000fffe0ff */
[----:B------:R-:W-:Y:S01]  /*8030*/  SEL R2, RZ, 0x1, P0 ;  /* 0x00000001ff027807 */ /* 0x000fe20000000000 */
[----:B------:R-:W-:Y:S01]  /*8040*/  UIADD3 UR46, UPT, UPT, UR38, UR58, URZ ;  /* 0x0000003a262e7290 */ /* 0x000fe2000fffe0ff */
[----:B------:R-:W-:Y:S02]  /*8050*/  SEL R0, RZ, 0x1, P1 ;  /* 0x00000001ff007807 */ /* 0x000fe40000800000 */
[----:B------:R-:W-:Y:S02]  /*8060*/  LOP3.LUT R146, R146, R2, RZ, 0x3c, !PT ;  /* 0x0000000292927212 */ /* 0x000fe400078e3cff */
[----:B------:R-:W-:Y:S02]  /*8070*/  LOP3.LUT R147, R147, R0, RZ, 0x3c, !PT ;  /* 0x0000000093937212 */ /* 0x000fe400078e3cff */
[----:B------:R-:W-:Y:S02]  /*8080*/  SEL R144, R144, RZ, P0 ;  /* 0x000000ff90907207 */ /* 0x000fe40000000000 */
[----:B------:R-:W-:Y:S01]  /*8090*/  SEL R68, R68, RZ, P1 ;  /* 0x000000ff44447207 */ /* 0x000fe20000800000 */
[----:B------:R-:W-:Y:S01]  /*80a0*/  UMOV UR36, UR54 ;  /* 0x0000003600247c82 */ /* 0x000fe20008000000 */
[----:B------:R-:W-:Y:S05]  /*80b0*/  BRA.U UP0, `(.L_x_129) ;  /* 0xffffffdd001c7547 */ /* 0x000fea000b83ffff */
[----:B------:R-:W-:Y:S05]  /*80c0*/  EXIT ;  /* 0x000000000000794d */ /* 0x000fea0003800000 */
.L_x_25:
[----:B-1----:R1:W2:Y:S02]  /*80d0*/  SYNCS.PHASECHK.TRANS64.TRYWAIT P0, [R0+URZ+0x1d0], R2 ;  /* 0x0001d002000075a7 */ /* 0x0022a400080011ff */
[----:B--2---:R-:W-:Y:S05]  /*80e0*/  @!P0 NANOSLEEP.SYNCS 0x989680 ;  /* 0x009896800000895d */ /* 0x004fea0003900000 */
[----:B------:R-:W2:Y:S02]  /*80f0*/  @!P0 SYNCS.PHASECHK.TRANS64 P0, [R0+URZ+0x1d0], R2 ;  /* 0x0001d002000085a7 */ /* 0x000ea400080010ff */
[----:B--2---:R-:W-:Y:S05]  /*8100*/  @!P0 BRA `(.L_x_25) ;  /* 0xfffffffc00f08947 */ /* 0x004fea000383ffff */
[----:B------:R-:W-:Y:S05]  /*8110*/  BRA `(.L_x_130) ;  /* 0xffffff9800d47947 */ /* 0x000fea000383ffff */
.L_x_28:
[----:B-1----:R-:W-:-:S07]  /*8120*/  MOV R0, UR33 ;  /* 0x0000002100007c02 */ /* 0x002fce0008000f00 */
.L_x_131:
[----:B-1----:R1:W2:Y:S02]  /*8130*/  SYNCS.PHASECHK.TRANS64.TRYWAIT P0, [R0+URZ+0xa0], R3 ;  /* 0x0000a003000075a7 */ /* 0x0022a400080011ff */
[----:B--2---:R-:W-:Y:S05]  /*8140*/  @!P0 NANOSLEEP.SYNCS 0x989680 ;  /* 0x009896800000895d */ /* 0x004fea0003900000 */
[----:B------:R-:W2:Y:S02]  /*8150*/  @!P0 SYNCS.PHASECHK.TRANS64 P0, [R0+URZ+0xa0], R3 ;  /* 0x0000a003000085a7 */ /* 0x000ea400080010ff */
[----:B--2---:R-:W-:Y:S05]  /*8160*/  @!P0 BRA `(.L_x_131) ;  /* 0xfffffffc00f08947 */ /* 0x004fea000383ffff */
[----:B------:R-:W-:Y:S05]  /*8170*/  BRA `(.L_x_27) ;  /* 0xffffff9c00247947 */ /* 0x000fea000383ffff */
.L_x_35:
[----:B-1----:R-:W-:-:S07]  /*8180*/  MOV R0, UR17 ;  /* 0x0000001100007c02 */ /* 0x002fce0008000f00 */
.L_x_132:
[----:B-1----:R1:W2:Y:S02]  /*8190*/  SYNCS.PHASECHK.TRANS64.TRYWAIT P0, [R0+URZ+0xa0], R3 ;  /* 0x0000a003000075a7 */ /* 0x0022a400080011ff */
[----:B--2---:R-:W-:Y:S05]  /*81a0*/  @!P0 NANOSLEEP.SYNCS 0x989680 ;  /* 0x009896800000895d */ /* 0x004fea0003900000 */
[----:B------:R-:W2:Y:S02]  /*81b0*/  @!P0 SYNCS.PHASECHK.TRANS64 P0, [R0+URZ+0xa0], R3 ;  /* 0x0000a003000085a7 */ /* 0x000ea400080010ff */
[----:B--2---:R-:W-:Y:S05]  /*81c0*/  @!P0 BRA `(.L_x_132) ;  /* 0xfffffffc00f08947 */ /* 0x004fea000383ffff */
[----:B------:R-:W-:Y:S05]  /*81d0*/  BRA `(.L_x_34) ;  /* 0xffffff9c00e47947 */ /* 0x000fea000383ffff */
.L_x_40:
[----:B-1----:R1:W2:Y:S02]  /*81e0*/  SYNCS.PHASECHK.TRANS64.TRYWAIT P0, [R3+URZ+0x160], R0 ;  /* 0x00016000030075a7 */ /* 0x0022a400080011ff */
[----:B--2---:R-:W-:Y:S05]  /*81f0*/  @!P0 NANOSLEEP.SYNCS 0x989680 ;  /* 0x009896800000895d */ /* 0x004fea0003900000 */
[----:B------:R-:W2:Y:S02]  /*8200*/  @!P0 SYNCS.PHASECHK.TRANS64 P0, [R3+URZ+0x160], R0 ;  /* 0x00016000030085a7 */ /* 0x000ea400080010ff */
[----:B--2---:R-:W-:Y:S05]  /*8210*/  @!P0 BRA `(.L_x_40) ;  /* 0xfffffffc00f08947 */ /* 0x004fea000383ffff */
[----:B------:R-:W-:Y:S05]  /*8220*/  BRA `(.L_x_133) ;  /* 0xffffffa000887947 */ /* 0x000fea000383ffff */
.L_x_44:
[----:B------:R-:W-:-:S07]  /*8230*/  MOV R0, UR4 ;  /* 0x0000000400007c02 */ /* 0x000fce0008000f00 */
.L_x_134:
[----:B-1----:R1:W2:Y:S02]  /*8240*/  SYNCS.PHASECHK.TRANS64.TRYWAIT P0, [R0+URZ], R2 ;  /* 0x00000002000075a7 */ /* 0x0022a400080011ff */
[----:B--2---:R-:W-:Y:S05]  /*8250*/  @!P0 NANOSLEEP.SYNCS 0x989680 ;  /* 0x009896800000895d */ /* 0x004fea0003900000 */
[----:B------:R-:W2:Y:S02]  /*8260*/  @!P0 SYNCS.PHASECHK.TRANS64 P0, [R0+URZ], R2 ;  /* 0x00000002000085a7 */ /* 0x000ea400080010ff */
[----:B--2---:R-:W-:Y:S05]  /*8270*/  @!P0 BRA `(.L_x_134) ;  /* 0xfffffffc00f08947 */ /* 0x004fea000383ffff */
[----:B------:R-:W-:Y:S05]  /*8280*/  BRA `(.L_x_135) ;  /* 0xffffffa8002c7947 */ /* 0x000fea000383ffff */
.L_x_45:
[----:B------:R-:W-:-:S07]  /*8290*/  MOV R0, UR5 ;  /* 0x0000000500007c02 */ /* 0x000fce0008000f00 */
.L_x_136:
[----:B-1----:R1:W2:Y:S02]  /*82a0*/  SYNCS.PHASECHK.TRANS64.TRYWAIT P0, [R0+URZ], R3 ;  /* 0x00000003000075a7 */ /* 0x0022a400080011ff */
[----:B--2---:R-:W-:Y:S05]  /*82b0*/  @!P0 NANOSLEEP.SYNCS 0x989680 ;  /* 0x009896800000895d */ /* 0x004fea0003900000 */
[----:B------:R-:W2:Y:S02]  /*82c0*/  @!P0 SYNCS.PHASECHK.TRANS64 P0, [R0+URZ], R3 ;  /* 0x00000003000085a7 */ /* 0x000ea400080010ff */
[----:B--2---:R-:W-:Y:S05]  /*82d0*/  @!P0 BRA `(.L_x_136) ;  /* 0xfffffffc00f08947 */ /* 0x004fea000383ffff */
[----:B------:R-:W-:Y:S05]  /*82e0*/  BRA `(.L_x_137) ;  /* 0xffffffa800387947 */ /* 0x000fea000383ffff */
.L_x_46:
[----:B------:R-:W-:-:S07]  /*82f0*/  MOV R0, UR5 ;  /* 0x0000000500007c02 */ /* 0x000fce0008000f00 */
.L_x_138:
[----:B-1----:R1:W2:Y:S02]  /*8300*/  SYNCS.PHASECHK.TRANS64.TRYWAIT P0, [R0+URZ], R3 ;  /* 0x00000003000075a7 */ /* 0x0022a400080011ff */
[----:B--2---:R-:W-:Y:S05]  /*8310*/  @!P0 NANOSLEEP.SYNCS 0x989680 ;  /* 0x009896800000895d */ /* 0x004fea0003900000 */
[----:B------:R-:W2:Y:S02]  /*8320*/  @!P0 SYNCS.PHASECHK.TRANS64 P0, [R0+URZ], R3 ;  /* 0x00000003000085a7 */ /* 0x000ea400080010ff */
[----:B--2---:R-:W-:Y:S05]  /*8330*/  @!P0 BRA `(.L_x_138) ;  /* 0xfffffffc00f08947 */ /* 0x004fea000383ffff */
[----:B------:R-:W-:Y:S05]  /*8340*/  BRA `(.L_x_139) ;  /* 0xffffffa800447947 */ /* 0x000fea000383ffff */
.L_x_47:
[----:B------:R-:W-:-:S07]  /*8350*/  MOV R0, UR5 ;  /* 0x0000000500007c02 */ /* 0x000fce0008000f00 */
.L_x_140:
[----:B-1----:R1:W2:Y:S02]  /*8360*/  SYNCS.PHASECHK.TRANS64.TRYWAIT P0, [R0+URZ], R3 ;  /* 0x00000003000075a7 */ /* 0x0022a400080011ff */
[----:B--2---:R-:W-:Y:S05]  /*8370*/  @!P0 NANOSLEEP.SYNCS 0x989680 ;  /* 0x009896800000895d */ /* 0x004fea0003900000 */
[----:B------:R-:W2:Y:S02]  /*8380*/  @!P0 SYNCS.PHASECHK.TRANS64 P0, [R0+URZ], R3 ;  /* 0x00000003000085a7 */ /* 0x000ea400080010ff */
[----:B--2---:R-:W-:Y:S05]  /*8390*/  @!P0 BRA `(.L_x_140) ;  /* 0xfffffffc00f08947 */ /* 0x004fea000383ffff */
[----:B------:R-:W-:Y:S05]  /*83a0*/  BRA `(.L_x_141) ;  /* 0xffffffa800507947 */ /* 0x000fea000383ffff */
.L_x_48:
[----:B------:R-:W-:-:S07]  /*83b0*/  MOV R0, UR5 ;  /* 0x0000000500007c02 */ /* 0x000fce0008000f00 */
.L_x_142:
[----:B-1----:R1:W2:Y:S02]  /*83c0*/  SYNCS.PHASECHK.TRANS64.TRYWAIT P0, [R0+URZ], R3 ;  /* 0x00000003000075a7 */ /* 0x0022a400080011ff */
[----:B--2---:R-:W-:Y:S05]  /*83d0*/  @!P0 NANOSLEEP.SYNCS 0x989680 ;  /* 0x009896800000895d */ /* 0x004fea0003900000 */
[----:B------:R-:W2:Y:S02]  /*83e0*/  @!P0 SYNCS.PHASECHK.TRANS64 P0, [R0+URZ], R3 ;  /* 0x00000003000085a7 */ /* 0x000ea400080010ff */
[----:B--2---:R-:W-:Y:S05]  /*83f0*/  @!P0 BRA `(.L_x_142) ;  /* 0xfffffffc00f08947 */ /* 0x004fea000383ffff */
[----:B------:R-:W-:Y:S05]  /*8400*/  BRA `(.L_x_143) ;  /* 0xffffffa8005c7947 */ /* 0x000fea000383ffff */
.L_x_49:
[----:B------:R-:W-:-:S07]  /*8410*/  MOV R0, UR5 ;  /* 0x0000000500007c02 */ /* 0x000fce0008000f00 */
.L_x_144:
[----:B-1----:R1:W2:Y:S02]  /*8420*/  SYNCS.PHASECHK.TRANS64.TRYWAIT P0, [R0+URZ], R3 ;  /* 0x00000003000075a7 */ /* 0x0022a400080011ff */
[----:B--2---:R-:W-:Y:S05]  /*8430*/  @!P0 NANOSLEEP.SYNCS 0x989680 ;  /* 0x009896800000895d */ /* 0x004fea0003900000 */
[----:B------:R-:W2:Y:S02]  /*8440*/  @!P0 SYNCS.PHASECHK.TRANS64 P0, [R0+URZ], R3 ;  /* 0x00000003000085a7 */ /* 0x000ea400080010ff */
[----:B--2---:R-:W-:Y:S05]  /*8450*/  @!P0 BRA `(.L_x_144) ;  /* 0xfffffffc00f08947 */ /* 0x004fea000383ffff */
[----:B------:R-:W-:Y:S05]  /*8460*/  BRA `(.L_x_145) ;  /* 0xffffffa800687947 */ /* 0x000fea000383ffff */
.L_x_50:
[----:B------:R-:W-:-:S07]  /*8470*/  MOV R0, UR5 ;  /* 0x0000000500007c02 */ /* 0x000fce0008000f00 */
.L_x_146:
[----:B-1----:R1:W2:Y:S02]  /*8480*/  SYNCS.PHASECHK.TRANS64.TRYWAIT P0, [R0+URZ], R3 ;  /* 0x00000003000075a7 */ /* 0x0022a400080011ff */
[----:B--2---:R-:W-:Y:S05]  /*8490*/  @!P0 NANOSLEEP.SYNCS 0x989680 ;  /* 0x009896800000895d */ /* 0x004fea0003900000 */
[----:B------:R-:W2:Y:S02]  /*84a0*/  @!P0 SYNCS.PHASECHK.TRANS64 P0, [R0+URZ], R3 ;  /* 0x00000003000085a7 */ /* 0x000ea400080010ff */
[----:B--2---:R-:W-:Y:S05]  /*84b0*/  @!P0 BRA `(.L_x_146) ;  /* 0xfffffffc00f08947 */ /* 0x004fea000383ffff */
[----:B------:R-:W-:Y:S05]  /*84c0*/  BRA `(.L_x_147) ;  /* 0xffffffa800747947 */ /* 0x000fea000383ffff */
.L_x_51:
[----:B------:R-:W-:-:S07]  /*84d0*/  MOV R0, UR5 ;  /* 0x0000000500007c02 */ /* 0x000fce0008000f00 */
.L_x_148:
[----:B-1----:R1:W2:Y:S02]  /*84e0*/  SYNCS.PHASECHK.TRANS64.TRYWAIT P0, [R0+URZ], R3 ;  /* 0x00000003000075a7 */ /* 0x0022a400080011ff */
[----:B--2---:R-:W-:Y:S05]  /*84f0*/  @!P0 NANOSLEEP.SYNCS 0x989680 ;  /* 0x009896800000895d */ /* 0x004fea0003900000 */
[----:B------:R-:W2:Y:S02]  /*8500*/  @!P0 SYNCS.PHASECHK.TRANS64 P0, [R0+URZ], R3 ;  /* 0x00000003000085a7 */ /* 0x000ea400080010ff */
[----:B--2---:R-:W-:Y:S05]  /*8510*/  @!P0 BRA `(.L_x_148) ;  /* 0xfffffffc00f08947 */ /* 0x004fea000383ffff */
[----:B------:R-:W-:Y:S05]  /*8520*/  BRA `(.L_x_149) ;  /* 0xffffffa800807947 */ /* 0x000fea000383ffff */
.L_x_52:
[----:B------:R-:W-:-:S07]  /*8530*/  MOV R0, UR5 ;  /* 0x0000000500007c02 */ /* 0x000fce0008000f00 */
.L_x_150:
[----:B-1----:R1:W2:Y:S02]  /*8540*/  SYNCS.PHASECHK.TRANS64.TRYWAIT P0, [R0+URZ], R3 ;  /* 0x00000003000075a7 */ /* 0x0022a400080011ff */
[----:B--2---:R-:W-:Y:S05]  /*8550*/  @!P0 NANOSLEEP.SYNCS 0x989680 ;  /* 0x009896800000895d */ /* 0x004fea0003900000 */
[----:B------:R-:W2:Y:S02]  /*8560*/  @!P0 SYNCS.PHASECHK.TRANS64 P0, [R0+URZ], R3 ;  /* 0x00000003000085a7 */ /* 0x000ea400080010ff */
[----:B--2---:R-:W-:Y:S05]  /*8570*/  @!P0 BRA `(.L_x_150) ;  /* 0xfffffffc00f08947 */ /* 0x004fea000383ffff */
[----:B------:R-:W-:Y:S05]  /*8580*/  BRA `(.L_x_151) ;  /* 0xffffffa8008c7947 */ /* 0x000fea000383ffff */
.L_x_53:
[----:B------:R-:W-:-:S07]  /*8590*/  MOV R0, UR5 ;  /* 0x0000000500007c02 */ /* 0x000fce0008000f00 */
.L_x_152:
[----:B-1----:R1:W2:Y:S02]  /*85a0*/  SYNCS.PHASECHK.TRANS64.TRYWAIT P0, [R0+URZ], R3 ;  /* 0x00000003000075a7 */ /* 0x0022a400080011ff */
[----:B--2---:R-:W-:Y:S05]  /*85b0*/  @!P0 NANOSLEEP.SYNCS 0x989680 ;  /* 0x009896800000895d */ /* 0x004fea0003900000 */
[----:B------:R-:W2:Y:S02]  /*85c0*/  @!P0 SYNCS.PHASECHK.TRANS64 P0, [R0+URZ], R3 ;  /* 0x00000003000085a7 */ /* 0x000ea400080010ff */
[----:B--2---:R-:W-:Y:S05]  /*85d0*/  @!P0 BRA `(.L_x_152) ;  /* 0xfffffffc00f08947 */ /* 0x004fea000383ffff */
[----:B------:R-:W-:Y:S05]  /*85e0*/  BRA `(.L_x_153) ;  /* 0xffffffa800987947 */ /* 0x000fea000383ffff */
.L_x_54:
[----:B------:R-:W-:-:S07]  /*85f0*/  MOV R0, UR5 ;  /* 0x0000000500007c02 */ /* 0x000fce0008000f00 */
.L_x_154:
[----:B-1----:R1:W2:Y:S02]  /*8600*/  SYNCS.PHASECHK.TRANS64.TRYWAIT P0, [R0+URZ], R3 ;  /* 0x00000003000075a7 */ /* 0x0022a400080011ff */
[----:B--2---:R-:W-:Y:S05]  /*8610*/  @!P0 NANOSLEEP.SYNCS 0x989680 ;  /* 0x009896800000895d */ /* 0x004fea0003900000 */
[----:B------:R-:W2:Y:S02]  /*8620*/  @!P0 SYNCS.PHASECHK.TRANS64 P0, [R0+URZ], R3 ;  /* 0x00000003000085a7 */ /* 0x000ea400080010ff */
[----:B--2---:R-:W-:Y:S05]  /*8630*/  @!P0 BRA `(.L_x_154) ;  /* 0xfffffffc00f08947 */ /* 0x004fea000383ffff */
[----:B------:R-:W-:Y:S05]  /*8640*/  BRA `(.L_x_155) ;  /* 0xffffffa800a47947 */ /* 0x000fea000383ffff */
.L_x_55:
[----:B------:R-:W-:-:S07]  /*8650*/  MOV R0, UR5 ;  /* 0x0000000500007c02 */ /* 0x000fce0008000f00 */
.L_x_156:
[----:B-1----:R1:W2:Y:S02]  /*8660*/  SYNCS.PHASECHK.TRANS64.TRYWAIT P0, [R0+URZ], R3 ;  /* 0x00000003000075a7 */ /* 0x0022a400080011ff */
[----:B--2---:R-:W-:Y:S05]  /*8670*/  @!P0 NANOSLEEP.SYNCS 0x989680 ;  /* 0x009896800000895d */ /* 0x004fea0003900000 */
[----:B------:R-:W2:Y:S02]  /*8680*/  @!P0 SYNCS.PHASECHK.TRANS64 P0, [R0+URZ], R3 ;  /* 0x00000003000085a7 */ /* 0x000ea400080010ff */
[----:B--2---:R-:W-:Y:S05]  /*8690*/  @!P0 BRA `(.L_x_156) ;  /* 0xfffffffc00f08947 */ /* 0x004fea000383ffff */
[----:B------:R-:W-:Y:S05]  /*86a0*/  BRA `(.L_x_157) ;  /* 0xffffffa800b07947 */ /* 0x000fea000383ffff */
.L_x_56:
[----:B------:R-:W-:-:S07]  /*86b0*/  MOV R0, UR5 ;  /* 0x0000000500007c02 */ /* 0x000fce0008000f00 */
.L_x_158:
[----:B-1----:R1:W2:Y:S02]  /*86c0*/  SYNCS.PHASECHK.TRANS64.TRYWAIT P0, [R0+URZ], R3 ;  /* 0x00000003000075a7 */ /* 0x0022a400080011ff */
[----:B--2---:R-:W-:Y:S05]  /*86d0*/  @!P0 NANOSLEEP.SYNCS 0x989680 ;  /* 0x009896800000895d */ /* 0x004fea0003900000 */
[----:B------:R-:W2:Y:S02]  /*86e0*/  @!P0 SYNCS.PHASECHK.TRANS64 P0, [R0+URZ], R3 ;  /* 0x00000003000085a7 */ /* 0x000ea400080010ff */
[----:B--2---:R-:W-:Y:S05]  /*86f0*/  @!P0 BRA `(.L_x_158) ;  /* 0xfffffffc00f08947 */ /* 0x004fea000383ffff */
[----:B------:R-:W-:Y:S05]  /*8700*/  BRA `(.L_x_159) ;  /* 0xffffffa800bc7947 */ /* 0x000fea000383ffff */
.L_x_57:
[----:B------:R-:W-:-:S07]  /*8710*/  MOV R0, UR5 ;  /* 0x0000000500007c02 */ /* 0x000fce0008000f00 */
.L_x_160:
[----:B-1----:R1:W2:Y:S02]  /*8720*/  SYNCS.PHASECHK.TRANS64.TRYWAIT P0, [R0+URZ], R3 ;  /* 0x00000003000075a7 */ /* 0x0022a400080011ff */
[----:B--2---:R-:W-:Y:S05]  /*8730*/  @!P0 NANOSLEEP.SYNCS 0x989680 ;  /* 0x009896800000895d */ /* 0x004fea0003900000 */
[----:B------:R-:W2:Y:S02]  /*8740*/  @!P0 SYNCS.PHASECHK.TRANS64 P0, [R0+URZ], R3 ;  /* 0x00000003000085a7 */ /* 0x000ea400080010ff */
[----:B--2---:R-:W-:Y:S05]  /*8750*/  @!P0 BRA `(.L_x_160) ;  /* 0xfffffffc00f08947 */ /* 0x004fea000383ffff */
[----:B------:R-:W-:Y:S05]  /*8760*/  BRA `(.L_x_161) ;  /* 0xffffffa800c87947 */ /* 0x000fea000383ffff */
.L_x_58:
[----:B------:R-:W-:-:S07]  /*8770*/  MOV R0, UR5 ;  /* 0x0000000500007c02 */ /* 0x000fce0008000f00 */
.L_x_162:
[----:B-1----:R1:W2:Y:S02]  /*8780*/  SYNCS.PHASECHK.TRANS64.TRYWAIT P0, [R0+URZ], R3 ;  /* 0x00000003000075a7 */ /* 0x0022a400080011ff */
[----:B--2---:R-:W-:Y:S05]  /*8790*/  @!P0 NANOSLEEP.SYNCS 0x989680 ;  /* 0x009896800000895d */ /* 0x004fea0003900000 */
[----:B------:R-:W2:Y:S02]  /*87a0*/  @!P0 SYNCS.PHASECHK.TRANS64 P0, [R0+URZ], R3 ;  /* 0x00000003000085a7 */ /* 0x000ea400080010ff */
[----:B--2---:R-:W-:Y:S05]  /*87b0*/  @!P0 BRA `(.L_x_162) ;  /* 0xfffffffc00f08947 */ /* 0x004fea000383ffff */
[----:B------:R-:W-:Y:S05]  /*87c0*/  BRA `(.L_x_163) ;  /* 0xffffffa800d47947 */ /* 0x000fea000383ffff */
.L_x_59:
[----:B------:R-:W-:-:S07]  /*87d0*/  MOV R0, UR5 ;  /* 0x0000000500007c02 */ /* 0x000fce0008000f00 */
.L_x_164:
[----:B-1----:R1:W2:Y:S02]  /*87e0*/  SYNCS.PHASECHK.TRANS64.TRYWAIT P0, [R0+URZ], R3 ;  /* 0x00000003000075a7 */ /* 0x0022a400080011ff */
[----:B--2---:R-:W-:Y:S05]  /*87f0*/  @!P0 NANOSLEEP.SYNCS 0x989680 ;  /* 0x009896800000895d */ /* 0x004fea0003900000 */
[----:B------:R-:W2:Y:S02]  /*8800*/  @!P0 SYNCS.PHASECHK.TRANS64 P0, [R0+URZ], R3 ;  /* 0x00000003000085a7 */ /* 0x000ea400080010ff */
[----:B--2---:R-:W-:Y:S05]  /*8810*/  @!P0 BRA `(.L_x_164) ;  /* 0xfffffffc00f08947 */ /* 0x004fea000383ffff */
[----:B------:R-:W-:Y:S05]  /*8820*/  BRA `(.L_x_165) ;  /* 0xffffffa800e07947 */ /* 0x000fea000383ffff */
.L_x_60:
[----:B------:R-:W-:-:S07]  /*8830*/  MOV R0, UR5 ;  /* 0x0000000500007c02 */ /* 0x000fce0008000f00 */
.L_x_166:
[----:B-1----:R1:W2:Y:S02]  /*8840*/  SYNCS.PHASECHK.TRANS64.TRYWAIT P0, [R0+URZ], R3 ;  /* 0x00000003000075a7 */ /* 0x0022a400080011ff */
[----:B--2---:R-:W-:Y:S05]  /*8850*/  @!P0 NANOSLEEP.SYNCS 0x989680 ;  /* 0x009896800000895d */ /* 0x004fea0003900000 */
[----:B------:R-:W2:Y:S02]  /*8860*/  @!P0 SYNCS.PHASECHK.TRANS64 P0, [R0+URZ], R3 ;  /* 0x00000003000085a7 */ /* 0x000ea400080010ff */
[----:B--2---:R-:W-:Y:S05]  /*8870*/  @!P0 BRA `(.L_x_166) ;  /* 0xfffffffc00f08947 */ /* 0x004fea000383ffff */
[----:B------:R-:W-:Y:S05]  /*8880*/  BRA `(.L_x_167) ;  /* 0xffffffa800ec7947 */ /* 0x000fea000383ffff */
.L_x_61:
[----:B------:R-:W-:-:S07]  /*8890*/  MOV R0, UR5 ;  /* 0x0000000500007c02 */ /* 0x000fce0008000f00 */
.L_x_168:
[----:B-1----:R1:W2:Y:S02]  /*88a0*/  SYNCS.PHASECHK.TRANS64.TRYWAIT P0, [R0+URZ], R3 ;  /* 0x00000003000075a7 */ /* 0x0022a400080011ff */
[----:B--2---:R-:W-:Y:S05]  /*88b0*/  @!P0 NANOSLEEP.SYNCS 0x989680 ;  /* 0x009896800000895d */ /* 0x004fea0003900000 */
[----:B------:R-:W2:Y:S02]  /*88c0*/  @!P0 SYNCS.PHASECHK.TRANS64 P0, [R0+URZ], R3 ;  /* 0x00000003000085a7 */ /* 0x000ea400080010ff */
[----:B--2---:R-:W-:Y:S05]  /*88d0*/  @!P0 BRA `(.L_x_168) ;  /* 0xfffffffc00f08947 */ /* 0x004fea000383ffff */
[----:B------:R-:W-:Y:S05]  /*88e0*/  BRA `(.L_x_169) ;  /* 0xffffffa800f87947 */ /* 0x000fea000383ffff */
.L_x_62:
[----:B------:R-:W-:-:S07]  /*88f0*/  MOV R0, UR5 ;  /* 0x0000000500007c02 */ /* 0x000fce0008000f00 */
.L_x_170:
[----:B-1----:R1:W2:Y:S02]  /*8900*/  SYNCS.PHASECHK.TRANS64.TRYWAIT P0, [R0+URZ], R3 ;  /* 0x00000003000075a7 */ /* 0x0022a400080011ff */
[----:B--2---:R-:W-:Y:S05]  /*8910*/  @!P0 NANOSLEEP.SYNCS 0x989680 ;  /* 0x009896800000895d */ /* 0x004fea0003900000 */
[----:B------:R-:W2:Y:S02]  /*8920*/  @!P0 SYNCS.PHASECHK.TRANS64 P0, [R0+URZ], R3 ;  /* 0x00000003000085a7 */ /* 0x000ea400080010ff */
[----:B--2---:R-:W-:Y:S05]  /*8930*/  @!P0 BRA `(.L_x_170) ;  /* 0xfffffffc00f08947 */ /* 0x004fea000383ffff */
[----:B------:R-:W-:Y:S05]  /*8940*/  BRA `(.L_x_171) ;  /* 0xffffffac00047947 */ /* 0x000fea000383ffff */
.L_x_65:
[----:B-1----:R1:W2:Y:S02]  /*8950*/  SYNCS.PHASECHK.TRANS64.TRYWAIT P0, [R2+URZ+0x1c0], R4 ;  /* 0x0001c004020075a7 */ /* 0x0022a400080011ff */
[----:B--2---:R-:W-:Y:S05]  /*8960*/  @!P0 NANOSLEEP.SYNCS 0x989680 ;  /* 0x009896800000895d */ /* 0x004fea0003900000 */
[----:B------:R-:W2:Y:S02]  /*8970*/  @!P0 SYNCS.PHASECHK.TRANS64 P0, [R2+URZ+0x1c0], R4 ;  /* 0x0001c004020085a7 */ /* 0x000ea400080010ff */
[----:B--2---:R-:W-:Y:S05]  /*8980*/  @!P0 BRA `(.L_x_65) ;  /* 0xfffffffc00f08947 */ /* 0x004fea000383ffff */
[----:B------:R-:W-:Y:S05]  /*8990*/  BRA `(.L_x_172) ;  /* 0xffffffac00687947 */ /* 0x000fea000383ffff */
.L_x_66:
[----:B------:R-:W-:-:S07]  /*89a0*/  MOV R2, UR4 ;  /* 0x0000000400027c02 */ /* 0x000fce0008000f00 */
.L_x_173:
[----:B-1----:R1:W2:Y:S02]  /*89b0*/  SYNCS.PHASECHK.TRANS64.TRYWAIT P0, [R2+URZ+0x170], R5 ;  /* 0x00017005020075a7 */ /* 0x0022a400080011ff */
[----:B--2---:R-:W-:Y:S05]  /*89c0*/  @!P0 NANOSLEEP.SYNCS 0x989680 ;  /* 0x009896800000895d */ /* 0x004fea0003900000 */
[----:B------:R-:W2:Y:S02]  /*89d0*/  @!P0 SYNCS.PHASECHK.TRANS64 P0, [R2+URZ+0x170], R5 ;  /* 0x00017005020085a7 */ /* 0x000ea400080010ff */
[----:B--2---:R-:W-:Y:S05]  /*89e0*/  @!P0 BRA `(.L_x_173) ;  /* 0xfffffffc00f08947 */ /* 0x004fea000383ffff */
[----:B------:R-:W-:Y:S05]  /*89f0*/  BRA `(.L_x_174) ;  /* 0xffffffac00787947 */ /* 0x000fea000383ffff */
.L_x_67:
[----:B-1----:R1:W2:Y:S02]  /*8a00*/  SYNCS.PHASECHK.TRANS64.TRYWAIT P1, [R2+URZ+0x160], R4 ;  /* 0x00016004020075a7 */ /* 0x0022a400080211ff */
[----:B--2---:R-:W-:Y:S05]  /*8a10*/  @!P1 NANOSLEEP.SYNCS 0x989680 ;  /* 0x009896800000995d */ /* 0x004fea0003900000 */
[----:B------:R-:W2:Y:S02]  /*8a20*/  @!P1 SYNCS.PHASECHK.TRANS64 P1, [R2+URZ+0x160], R4 ;  /* 0x00016004020095a7 */ /* 0x000ea400080210ff */
[----:B--2---:R-:W-:Y:S05]  /*8a30*/  @!P1 BRA `(.L_x_67) ;  /* 0xfffffffc00f09947 */ /* 0x004fea000383ffff */
[----:B------:R-:W-:Y:S05]  /*8a40*/  BRA `(.L_x_175) ;  /* 0xffffffac00a87947 */ /* 0x000fea000383ffff */
.L_x_70:
[----:B------:R-:W-:-:S07]  /*8a50*/  MOV R0, UR4 ;  /* 0x0000000400007c02 */ /* 0x000fce0008000f00 */
.L_x_176:
[----:B-1----:R1:W2:Y:S02]  /*8a60*/  SYNCS.PHASECHK.TRANS64.TRYWAIT P0, [R0+URZ+0x170], R2 ;  /* 0x00017002000075a7 */ /* 0x0022a400080011ff */
[----:B--2---:R-:W-:Y:S05]  /*8a70*/  @!P0 NANOSLEEP.SYNCS 0x989680 ;  /* 0x009896800000895d */ /* 0x004fea0003900000 */
[----:B------:R-:W2:Y:S02]  /*8a80*/  @!P0 SYNCS.PHASECHK.TRANS64 P0, [R0+URZ+0x170], R2 ;  /* 0x00017002000085a7 */ /* 0x000ea400080010ff */
[----:B--2---:R-:W-:Y:S05]  /*8a90*/  @!P0 BRA `(.L_x_176) ;  /* 0xfffffffc00f08947 */ /* 0x004fea000383ffff */
[----:B------:R-:W-:Y:S05]  /*8aa0*/  BRA `(.L_x_69) ;  /* 0xffffffac00fc7947 */ /* 0x000fea000383ffff */
.L_x_79:
[----:B-1----:R-:W-:-:S04]  /*8ab0*/  MOV R5, UR5 ;  /* 0x0000000500057c02 */ /* 0x002fc80008000f00 */
[----:B------:R1:W2:Y:S03]  /*8ac0*/  SYNCS.PHASECHK.TRANS64.TRYWAIT P0, [R5+URZ+0x8], R6 ;  /* 0x00000806050075a7 */ /* 0x0002a600080011ff */
[----:B--2---:R-:W-:Y:S05]  /*8ad0*/  @!P0 NANOSLEEP.SYNCS 0x989680 ;  /* 0x009896800000895d */ /* 0x004fea0003900000 */
[----:B------:R-:W2:Y:S02]  /*8ae0*/  @!P0 SYNCS.PHASECHK.TRANS64 P0, [R5+URZ+0x8], R6 ;  /* 0x00000806050085a7 */ /* 0x000ea400080010ff */
[----:B--2---:R-:W-:Y:S05]  /*8af0*/  @!P0 BRA `(.L_x_79) ;  /* 0xfffffffc00ec8947 */ /* 0x004fea000383ffff */
[----:B------:R-:W-:Y:S05]  /*8b00*/  BRA `(.L_x_78) ;  /* 0xffffffb000b47947 */ /* 0x000fea000383ffff */
.L_x_81:
[----:B------:R-:W-:Y:S01]  /*8b10*/  BSSY B0, `(.L_x_177) ;  /* 0x0000006000007945 */ /* 0x000fe20003800000 */
[----:B------:R-:W-:-:S07]  /*8b20*/  MOV R15, 0xffffffff ;  /* 0xffffffff000f7802 */ /* 0x000fce0000000f00 */
[----:B-1---5:R-:W-:Y:S05]  /*8b30*/  WARPSYNC.COLLECTIVE R15, `(.L_x_178) ;  /* 0x000000000f0c7348 */ /* 0x022fea0003c00000 */
[----:B------:R-:W-:Y:S02]  /*8b40*/  ELECT P6, UR79, PT ;  /* 0x00000000004f782f */ /* 0x000fe400038c0000 */
[----:B------:R-:W-:Y:S01]  /*8b50*/  MOV R14, UR79 ;  /* 0x0000004f000e7c02 */ /* 0x000fe20008000f00 */
[----:B-1---5:R-:W-:Y:S10]  /*8b60*/  ENDCOLLECTIVE ;  /* 0x000000000000791b */ /* 0x022ff40003800000 */
.L_x_178:
[----:B------:R-:W-:Y:S05]  /*8b70*/  BSYNC B0 ;  /* 0x0000000000007941 */ /* 0x000fea0003800000 */
.L_x_177:
[----:B------:R-:W-:Y:S01]  /*8b80*/  PLOP3.LUT P0, PT, P6, PT, PT, 0x80, 0x8 ;  /* 0x000000000008781c */ /* 0x000fe2000370f070 */
[----:B------:R-:W-:-:S12]  /*8b90*/  BRA `(.L_x_179) ;  /* 0xffffffb000e07947 */ /* 0x000fd8000383ffff */
.L_x_83:
[----:B-1----:R-:W-:-:S04]  /*8ba0*/  MOV R0, UR5 ;  /* 0x0000000500007c02 */ /* 0x002fc80008000f00 */
[----:B------:R1:W2:Y:S03]  /*8bb0*/  SYNCS.PHASECHK.TRANS64.TRYWAIT P0, [R0+URZ+0x8], R4 ;  /* 0x00000804000075a7 */ /* 0x0002a600080011ff */
[----:B--2---:R-:W-:Y:S05]  /*8bc0*/  @!P0 NANOSLEEP.SYNCS 0x989680 ;  /* 0x009896800000895d */ /* 0x004fea0003900000 */
[----:B------:R-:W2:Y:S02]  /*8bd0*/  @!P0 SYNCS.PHASECHK.TRANS64 P0, [R0+URZ+0x8], R4 ;  /* 0x00000804000085a7 */ /* 0x000ea400080010ff */
[----:B--2---:R-:W-:Y:S05]  /*8be0*/  @!P0 BRA `(.L_x_83) ;  /* 0xfffffffc00ec8947 */ /* 0x004fea000383ffff */
[----:B------:R-:W-:Y:S05]  /*8bf0*/  BRA `(.L_x_82) ;  /* 0xffffffb000e47947 */ /* 0x000fea000383ffff */
.L_x_84:
[----:B-1----:R1:W2:Y:S02]  /*8c00*/  SYNCS.PHASECHK.TRANS64.TRYWAIT P0, [R0+URZ+0x160], R4 ;  /* 0x00016004000075a7 */ /* 0x0022a400080011ff */
[----:B--2---:R-:W-:Y:S05]  /*8c10*/  @!P0 NANOSLEEP.SYNCS 0x989680 ;  /* 0x009896800000895d */ /* 0x004fea0003900000 */
[----:B------:R-:W2:Y:S02]  /*8c20*/  @!P0 SYNCS.PHASECHK.TRANS64 P0, [R0+URZ+0x160], R4 ;  /* 0x00016004000085a7 */ /* 0x000ea400080010ff */
[----:B--2---:R-:W-:Y:S05]  /*8c30*/  @!P0 BRA `(.L_x_84) ;  /* 0xfffffffc00f08947 */ /* 0x004fea000383ffff */
[----:B------:R-:W-:Y:S05]  /*8c40*/  BRA `(.L_x_180) ;  /* 0xffffffb400c07947 */ /* 0x000fea000383ffff */
.L_x_86:
[----:B------:R-:W-:-:S07]  /*8c50*/  MOV R0, UR23 ;  /* 0x0000001700007c02 */ /* 0x000fce0008000f00 */
.L_x_181:
[----:B-1----:R1:W2:Y:S02]  /*8c60*/  SYNCS.PHASECHK.TRANS64.TRYWAIT P0, [R0+URZ+0x1a0], R4 ;  /* 0x0001a004000075a7 */ /* 0x0022a400080011ff */
[----:B--2---:R-:W-:Y:S05]  /*8c70*/  @!P0 NANOSLEEP.SYNCS 0x989680 ;  /* 0x009896800000895d */ /* 0x004fea0003900000 */
[----:B------:R-:W2:Y:S02]  /*8c80*/  @!P0 SYNCS.PHASECHK.TRANS64 P0, [R0+URZ+0x1a0], R4 ;  /* 0x0001a004000085a7 */ /* 0x000ea400080010ff */
[----:B--2---:R-:W-:Y:S05]  /*8c90*/  @!P0 BRA `(.L_x_181) ;  /* 0xfffffffc00f08947 */ /* 0x004fea000383ffff */
[----:B------:R-:W-:Y:S05]  /*8ca0*/  BRA `(.L_x_182) ;  /* 0xffffffb8000c7947 */ /* 0x000fea000383ffff */
.L_x_89:
[----:B------:R-:W-:Y:S07]  /*8cb0*/  MOV R0, UR5 ;  /* 0x0000000500007c02 */ /* 0x000fee0008000f00 */
.L_x_183:
[----:B-1----:R1:W2:Y:S02]  /*8cc0*/  SYNCS.PHASECHK.TRANS64.TRYWAIT P0, [R0+URZ], R4 ;  /* 0x00000004000075a7 */ /* 0x0022a400080011ff */
[----:B--2---:R-:W-:Y:S05]  /*8cd0*/  @!P0 NANOSLEEP.SYNCS 0x989680 ;  /* 0x009896800000895d */ /* 0x004fea0003900000 */
[----:B------:R-:W2:Y:S02]  /*8ce0*/  @!P0 SYNCS.PHASECHK.TRANS64 P0, [R0+URZ], R4 ;  /* 0x00000004000085a7 */ /* 0x000ea400080010ff */
[----:B--2---:R-:W-:Y:S05]  /*8cf0*/  @!P0 BRA `(.L_x_183) ;  /* 0xfffffffc00f08947 */ /* 0x004fea000383ffff */
[----:B------:R-:W-:Y:S05]  /*8d00*/  BRA `(.L_x_88) ;  /* 0xffffffb800207947 */ /* 0x000fea000383ffff */
.L_x_93:
[----:B-1----:R-:W-:-:S07]  /*8d10*/  MOV R0, UR4 ;  /* 0x0000000400007c02 */ /* 0x002fce0008000f00 */
.L_x_184:
[----:B-1----:R1:W2:Y:S02]  /*8d20*/  SYNCS.PHASECHK.TRANS64.TRYWAIT P0, [R0+URZ], R2 ;  /* 0x00000002000075a7 */ /* 0x0022a400080011ff */
[----:B--2---:R-:W-:Y:S05]  /*8d30*/  @!P0 NANOSLEEP.SYNCS 0x989680 ;  /* 0x009896800000895d */ /* 0x004fea0003900000 */
[----:B------:R-:W2:Y:S02]  /*8d40*/  @!P0 SYNCS.PHASECHK.TRANS64 P0, [R0+URZ], R2 ;  /* 0x00000002000085a7 */ /* 0x000ea400080010ff */
[----:B--2---:R-:W-:Y:S05]  /*8d50*/  @!P0 BRA `(.L_x_184) ;  /* 0xfffffffc00f08947 */ /* 0x004fea000383ffff */
[----:B------:R-:W-:Y:S05]  /*8d60*/  BRA `(.L_x_185) ;  /* 0xffffffb800ec7947 */ /* 0x000fea000383ffff */
.L_x_94:
[----:B------:R-:W-:-:S07]  /*8d70*/  MOV R0, UR5 ;  /* 0x0000000500007c02 */ /* 0x000fce0008000f00 */
.L_x_186:
[----:B-1----:R1:W2:Y:S02]  /*8d80*/  SYNCS.PHASECHK.TRANS64.TRYWAIT P0, [R0+URZ], R3 ;  /* 0x00000003000075a7 */ /* 0x0022a400080011ff */
[----:B--2---:R-:W-:Y:S05]  /*8d90*/  @!P0 NANOSLEEP.SYNCS 0x989680 ;  /* 0x009896800000895d */ /* 0x004fea0003900000 */
[----:B------:R-:W2:Y:S02]  /*8da0*/  @!P0 SYNCS.PHASECHK.TRANS64 P0, [R0+URZ], R3 ;  /* 0x00000003000085a7 */ /* 0x000ea400080010ff */
[----:B--2---:R-:W-:Y:S05]  /*8db0*/  @!P0 BRA `(.L_x_186) ;  /* 0xfffffffc00f08947 */ /* 0x004fea000383ffff */
[----:B------:R-:W-:Y:S05]  /*8dc0*/  BRA `(.L_x_187) ;  /* 0xffffffb800f87947 */ /* 0x000fea000383ffff */
.L_x_95:
[----:B------:R-:W-:-:S07]  /*8dd0*/  MOV R0, UR5 ;  /* 0x0000000500007c02 */ /* 0x000fce0008000f00 */
.L_x_188:
[----:B-1----:R1:W2:Y:S02]  /*8de0*/  SYNCS.PHASECHK.TRANS64.TRYWAIT P0, [R0+URZ], R3 ;  /* 0x00000003000075a7 */ /* 0x0022a400080011ff */
[----:B--2---:R-:W-:Y:S05]  /*8df0*/  @!P0 NANOSLEEP.SYNCS 0x989680 ;  /* 0x009896800000895d */ /* 0x004fea0003900000 */
[----:B------:R-:W2:Y:S02]  /*8e00*/  @!P0 SYNCS.PHASECHK.TRANS64 P0, [R0+URZ], R3 ;  /* 0x00000003000085a7 */ /* 0x000ea400080010ff */
[----:B--2---:R-:W-:Y:S05]  /*8e10*/  @!P0 BRA `(.L_x_188) ;  /* 0xfffffffc00f08947 */ /* 0x004fea000383ffff */
[----:B------:R-:W-:Y:S05]  /*8e20*/  BRA `(.L_x_189) ;  /* 0xffffffbc00047947 */ /* 0x000fea000383ffff */
.L_x_98:
[----:B------:R-:W-:-:S07]  /*8e30*/  MOV R0, UR17 ;  /* 0x0000001100007c02 */ /* 0x000fce0008000f00 */
.L_x_190:
[----:B-1----:R1:W2:Y:S02]  /*8e40*/  SYNCS.PHASECHK.TRANS64.TRYWAIT P1, [R0+URZ+0x1e0], R2 ;  /* 0x0001e002000075a7 */ /* 0x0022a400080211ff */
[----:B--2---:R-:W-:Y:S05]  /*8e50*/  @!P1 NANOSLEEP.SYNCS 0x989680 ;  /* 0x009896800000995d */ /* 0x004fea0003900000 */
[----:B------:R-:W2:Y:S02]  /*8e60*/  @!P1 SYNCS.PHASECHK.TRANS64 P1, [R0+URZ+0x1e0], R2 ;  /* 0x0001e002000095a7 */ /* 0x000ea400080210ff */
[----:B--2---:R-:W-:Y:S05]  /*8e70*/  @!P1 BRA `(.L_x_190) ;  /* 0xfffffffc00f09947 */ /* 0x004fea000383ffff */
[----:B------:R-:W-:Y:S05]  /*8e80*/  BRA `(.L_x_191) ;  /* 0xffffffbc00507947 */ /* 0x000fea000383ffff */
.L_x_103:
[----:B--2---:R2:W4:Y:S02]  /*8e90*/  SYNCS.PHASECHK.TRANS64.TRYWAIT P0, [R7+URZ+0x160], R0 ;  /* 0x00016000070075a7 */ /* 0x00452400080011ff */
[----:B----4-:R-:W-:Y:S05]  /*8ea0*/  @!P0 NANOSLEEP.SYNCS 0x989680 ;  /* 0x009896800000895d */ /* 0x010fea0003900000 */
[----:B------:R-:W4:Y:S02]  /*8eb0*/  @!P0 SYNCS.PHASECHK.TRANS64 P0, [R7+URZ+0x160], R0 ;  /* 0x00016000070085a7 */ /* 0x000f2400080010ff */
[----:B----4-:R-:W-:Y:S05]  /*8ec0*/  @!P0 BRA `(.L_x_103) ;  /* 0xfffffffc00f08947 */ /* 0x010fea000383ffff */
[----:B------:R-:W-:Y:S05]  /*8ed0*/  BRA `(.L_x_192) ;  /* 0xffffffc000707947 */ /* 0x000fea000383ffff */
.L_x_106:
[----:B-1----:R-:W-:Y:S07]  /*8ee0*/  MOV R0, UR17 ;  /* 0x0000001100007c02 */ /* 0x002fee0008000f00 */
.L_x_193:
[----:B-1----:R1:W2:Y:S02]  /*8ef0*/  SYNCS.PHASECHK.TRANS64.TRYWAIT P2, [R0+URZ+0x158], R7 ;  /* 0x00015807000075a7 */ /* 0x0022a400080411ff */
[----:B--2---:R-:W-:Y:S05]  /*8f00*/  @!P2 NANOSLEEP.SYNCS 0x989680 ;  /* 0x009896800000a95d */ /* 0x004fea0003900000 */
[----:B------:R-:W2:Y:S02]  /*8f10*/  @!P2 SYNCS.PHASECHK.TRANS64 P2, [R0+URZ+0x158], R7 ;  /* 0x000158070000a5a7 */ /* 0x000ea400080410ff */
[----:B--2---:R-:W-:Y:S05]  /*8f20*/  @!P2 BRA `(.L_x_193) ;  /* 0xfffffffc00f0a947 */ /* 0x004fea000383ffff */
[----:B------:R-:W-:Y:S05]  /*8f30*/  BRA `(.L_x_105) ;  /* 0xffffffc400d07947 */ /* 0x000fea000383ffff */
.L_x_109:
[----:B-1----:R-:W-:Y:S07]  /*8f40*/  MOV R0, UR17 ;  /* 0x0000001100007c02 */ /* 0x002fee0008000f00 */
.L_x_194:
[----:B-1----:R1:W2:Y:S02]  /*8f50*/  SYNCS.PHASECHK.TRANS64.TRYWAIT P0, [R0+URZ+0x148], R6 ;  /* 0x00014806000075a7 */ /* 0x0022a400080011ff */
[----:B--2---:R-:W-:Y:S05]  /*8f60*/  @!P0 NANOSLEEP.SYNCS 0x989680 ;  /* 0x009896800000895d */ /* 0x004fea0003900000 */
[----:B------:R-:W2:Y:S02]  /*8f70*/  @!P0 SYNCS.PHASECHK.TRANS64 P0, [R0+URZ+0x148], R6 ;  /* 0x00014806000085a7 */ /* 0x000ea400080010ff */
[----:B--2---:R-:W-:Y:S05]  /*8f80*/  @!P0 BRA `(.L_x_194) ;  /* 0xfffffffc00f08947 */ /* 0x004fea000383ffff */
[----:B------:R-:W-:Y:S05]  /*8f90*/  BRA `(.L_x_195) ;  /* 0xffffffc800207947 */ /* 0x000fea000383ffff */
.L_x_112:
[----:B--2---:R2:W3:Y:S02]  /*8fa0*/  SYNCS.PHASECHK.TRANS64.TRYWAIT P0, [R3+URZ+0x160], R0 ;  /* 0x00016000030075a7 */ /* 0x0044e400080011ff */
[----:B---3--:R-:W-:Y:S05]  /*8fb0*/  @!P0 NANOSLEEP.SYNCS 0x989680 ;  /* 0x009896800000895d */ /* 0x008fea0003900000 */
[----:B------:R-:W3:Y:S02]  /*8fc0*/  @!P0 SYNCS.PHASECHK.TRANS64 P0, [R3+URZ+0x160], R0 ;  /* 0x00016000030085a7 */ /* 0x000ee400080010ff */
[----:B---3--:R-:W-:Y:S05]  /*8fd0*/  @!P0 BRA `(.L_x_112) ;  /* 0xfffffffc00f08947 */ /* 0x008fea000383ffff */
[----:B------:R-:W-:Y:S05]  /*8fe0*/  BRA `(.L_x_196) ;  /* 0xffffffcc00647947 */ /* 0x000fea000383ffff */
.L_x_123:
[----:B-1----:R-:W-:Y:S04]  /*8ff0*/  MOV R0, UR44 ;  /* 0x0000002c00007c02 */ /* 0x002fe80008000f00 */
[----:B------:R1:W2:Y:S03]  /*9000*/  SYNCS.PHASECHK.TRANS64.TRYWAIT P1, [R0+URZ+0x140], R3 ;  /* 0x00014003000075a7 */ /* 0x0002a600080211ff */
[----:B--2---:R-:W-:Y:S05]  /*9010*/  @!P1 NANOSLEEP.SYNCS 0x989680 ;  /* 0x009896800000995d */ /* 0x004fea0003900000 */
[----:B------:R-:W2:Y:S02]  /*9020*/  @!P1 SYNCS.PHASECHK.TRANS64 P1, [R0+URZ+0x140], R3 ;  /* 0x00014003000095a7 */ /* 0x000ea400080210ff */
[----:B--2---:R-:W-:Y:S05]  /*9030*/  @!P1 BRA `(.L_x_123) ;  /* 0xfffffffc00ec9947 */ /* 0x004fea000383ffff */
[----:B------:R-:W-:Y:S05]  /*9040*/  BRA `(.L_x_122) ;  /* 0xffffffd800b87947 */ /* 0x000fea000383ffff */
.L_x_125:
[----:B------:R1:W1:Y:S02]  /*9050*/  SYNCS.PHASECHK.TRANS64.TRYWAIT P1, [R143+URZ+0x180], R4 ;  /* 0x000180048f0075a7 */ /* 0x00026400080211ff */
[----:B-1----:R-:W-:Y:S05]  /*9060*/  @!P1 NANOSLEEP.SYNCS 0x989680 ;  /* 0x009896800000995d */ /* 0x002fea0003900000 */
[----:B------:R-:W1:Y:S02]  /*9070*/  @!P1 SYNCS.PHASECHK.TRANS64 P1, [R143+URZ+0x180], R4 ;  /* 0x000180048f0095a7 */ /* 0x000e6400080210ff */
[----:B-1----:R-:W-:Y:S05]  /*9080*/  @!P1 BRA `(.L_x_125) ;  /* 0xfffffffc00f09947 */ /* 0x002fea000383ffff */
[----:B------:R-:W-:Y:S05]  /*9090*/  BRA `(.L_x_124) ;  /* 0xffffffdc00007947 */ /* 0x000fea000383ffff */
        .weak           $__internal_0_$__cuda_sm10x_tcgen05_guardrail_trap_col_being_dealloced_not_returned_by_alloc
        .type           $__internal_0_$__cuda_sm10x_tcgen05_guardrail_trap_col_being_dealloced_not_returned_by_alloc,@function
        .size           $__internal_0_$__cuda_sm10x_tcgen05_guardrail_trap_col_being_dealloced_not_returned_by_alloc,($__internal_1_$__cuda_sm10x_tcgen05_guardrail_trap_phase_invalid_during_alloc - $__internal_0_$__cuda_sm10x_tcgen05_guardrail_trap_col_being_dealloced_not_returned_by_alloc)
$__internal_0_$__cuda_sm10x_tcgen05_guardrail_trap_col_being_dealloced_not_returned_by_alloc:
[----:B------:R-:W-:Y:S05]  /*90a0*/  BPT.TRAP 0x1 ;  /* 0x000000040000795c */ /* 0x000fea0000300000 */
[----:B------:R-:W-:-:S04]  /*90b0*/  HFMA2 R3, -RZ, RZ, 0, 0 ;  /* 0x00000000ff037431 */ /* 0x000fc800000001ff */
[----:B------:R-:W-:Y:S05]  /*90c0*/  RET.REL.NODEC R2 `(_ZN7cutlass13device_kernelINS_4gemm6kernel13GemmUniversalIN4cute5tupleIJiiiiEEENS1_10collective13CollectiveMmaINS1_35MainloopSm100TmaUmmaWarpSpecializedILi20ELi2ELi4ENS5_IJNS4_1CILi2EEESB_NSA_ILi1EEEEEEEENS5_IJNSA_ILi256EEENSA_ILi64EEESG_EEENS_12float_e5m2_tENS5_IJlSC_lEEESI_SJ_NS4_8TiledMMAINS4_8MMA_AtomIJNS4_10MMA_TraitsINS4_25SM100_MMA_F8F6F4_2x1SM_SSEJSI_SI_fSF_SG_NS4_17integral_constantINS4_4UMMA5MajorELSQ_0EEESR_NSO_INSP_7ScaleInELSS_0EEEST_EEEEEENS4_6LayoutINS5_IJSC_SC_SC_EEENS5_IJNSA_ILi0EEESY_SY_EEEEENS5_IJNS4_10UnderscoreES11_S11_EEEEENS4_28SM100_TMA_2SM_LOAD_MULTICASTENS4_14ComposedLayoutINS4_7SwizzleILi2ELi4ELi3EEENS4_18smem_ptr_flag_bitsILi8EEENSW_INS5_IJNSA_ILi8EEESG_EEENS5_IJSG_SC_EEEEEEEvNS4_8identityENS4_18SM100_TMA_2SM_LOADES1E_vS1F_EENS_8epilogue10collective18CollectiveEpilogueINS1I_23Sm100TmaWarpSpecializedILi1ELi1ELi64ELb0ELb0EEEJNS5_IJNSA_ILi128EEESG_SG_EEENS5_IJNSW_IS1N_SC_EENSW_ISG_SC_EEEEESI_SJ_SI_SJ_NS1I_6fusion15FusionCallbacksIS1M_NS1S_17LinearCombinationISI_fSI_fLNS_15FloatRoundStyleE2EEES1O_S1R_JEEENS4_5SM1004TMEM4LOAD26SM100_TMEM_LOAD_32dp32b64xENS4_13SM90_TMA_LOADES1E_NS4_39AutoVectorizingCopyWithAssumedAlignmentILi128EEENS4_14SM90_TMA_STOREES1E_S24_S24_EEEvvEEEEvNT_6ParamsE) ;  /* 0xffffff6c02cc7950 */ /* 0x000fea0003c3ffff */
        .weak           $__internal_1_$__cuda_sm10x_tcgen05_guardrail_trap_phase_invalid_during_alloc
        .type           $__internal_1_$__cuda_sm10x_tcgen05_guardrail_trap_phase_invalid_during_alloc,@function
        .size           $__internal_1_$__cuda_sm10x_tcgen05_guardrail_trap_phase_invalid_during_alloc,($__internal_2_$__cuda_sm10x_tcgen05_guardrail_trap_unallocated_columns_being_dealloced - $__internal_1_$__cuda_sm10x_tcgen05_guardrail_trap_phase_invalid_during_alloc)
$__internal_1_$__cuda_sm10x_tcgen05_guardrail_trap_phase_invalid_during_alloc:
[----:B------:R-:W-:Y:S05]  /*90d0*/  BPT.TRAP 0x1 ;  /* 0x000000040000795c */ /* 0x000fea0000300000 */
[----:B------:R-:W-:-:S04]  /*90e0*/  MOV R5, 0x0 ;  /* 0x0000000000057802 */ /* 0x000fc80000000f00 */
[----:B------:R-:W-:Y:S05]  /*90f0*/  RET.REL.NODEC R4 `(_ZN7cutlass13device_kernelINS_4gemm6kernel13GemmUniversalIN4cute5tupleIJiiiiEEENS1_10collective13CollectiveMmaINS1_35MainloopSm100TmaUmmaWarpSpecializedILi20ELi2ELi4ENS5_IJNS4_1CILi2EEESB_NSA_ILi1EEEEEEEENS5_IJNSA_ILi256EEENSA_ILi64EEESG_EEENS_12float_e5m2_tENS5_IJlSC_lEEESI_SJ_NS4_8TiledMMAINS4_8MMA_AtomIJNS4_10MMA_TraitsINS4_25SM100_MMA_F8F6F4_2x1SM_SSEJSI_SI_fSF_SG_NS4_17integral_constantINS4_4UMMA5MajorELSQ_0EEESR_NSO_INSP_7ScaleInELSS_0EEEST_EEEEEENS4_6LayoutINS5_IJSC_SC_SC_EEENS5_IJNSA_ILi0EEESY_SY_EEEEENS5_IJNS4_10UnderscoreES11_S11_EEEEENS4_28SM100_TMA_2SM_LOAD_MULTICASTENS4_14ComposedLayoutINS4_7SwizzleILi2ELi4ELi3EEENS4_18smem_ptr_flag_bitsILi8EEENSW_INS5_IJNSA_ILi8EEESG_EEENS5_IJSG_SC_EEEEEEEvNS4_8identityENS4_18SM100_TMA_2SM_LOADES1E_vS1F_EENS_8epilogue10collective18CollectiveEpilogueINS1I_23Sm100TmaWarpSpecializedILi1ELi1ELi64ELb0ELb0EEEJNS5_IJNSA_ILi128EEESG_SG_EEENS5_IJNSW_IS1N_SC_EENSW_ISG_SC_EEEEESI_SJ_SI_SJ_NS1I_6fusion15FusionCallbacksIS1M_NS1S_17LinearCombinationISI_fSI_fLNS_15FloatRoundStyleE2EEES1O_S1R_JEEENS4_5SM1004TMEM4LOAD26SM100_TMEM_LOAD_32dp32b64xENS4_13SM90_TMA_LOADES1E_NS4_39AutoVectorizingCopyWithAssumedAlignmentILi128EEENS4_14SM90_TMA_STOREES1E_S24_S24_EEEvvEEEEvNT_6ParamsE) ;  /* 0xffffff6c04c07950 */ /* 0x000fea0003c3ffff */
        .weak           $__internal_2_$__cuda_sm10x_tcgen05_guardrail_trap_unallocated_columns_being_dealloced
        .type           $__internal_2_$__cuda_sm10x_tcgen05_guardrail_trap_unallocated_columns_being_dealloced,@function
        .size           $__internal_2_$__cuda_sm10x_tcgen05_guardrail_trap_unallocated_columns_being_dealloced,(.L_x_198 - $__internal_2_$__cuda_sm10x_tcgen05_guardrail_trap_unallocated_columns_being_dealloced)
$__internal_2_$__cuda_sm10x_tcgen05_guardrail_trap_unallocated_columns_being_dealloced:
[----:B------:R-:W-:Y:S05]  /*9100*/  BPT.TRAP 0x1 ;  /* 0x000000040000795c */ /* 0x000fea0000300000 */
[----:B------:R-:W-:-:S04]  /*9110*/  HFMA2 R3, -RZ, RZ, 0, 0 ;  /* 0x00000000ff037431 */ /* 0x000fc800000001ff */
[----:B------:R-:W-:Y:S05]  /*9120*/  RET.REL.NODEC R2 `(_ZN7cutlass13device_kernelINS_4gemm6kernel13GemmUniversalIN4cute5tupleIJiiiiEEENS1_10collective13CollectiveMmaINS1_35MainloopSm100TmaUmmaWarpSpecializedILi20ELi2ELi4ENS5_IJNS4_1CILi2EEESB_NSA_ILi1EEEEEEEENS5_IJNSA_ILi256EEENSA_ILi64EEESG_EEENS_12float_e5m2_tENS5_IJlSC_lEEESI_SJ_NS4_8TiledMMAINS4_8MMA_AtomIJNS4_10MMA_TraitsINS4_25SM100_MMA_F8F6F4_2x1SM_SSEJSI_SI_fSF_SG_NS4_17integral_constantINS4_4UMMA5MajorELSQ_0EEESR_NSO_INSP_7ScaleInELSS_0EEEST_EEEEEENS4_6LayoutINS5_IJSC_SC_SC_EEENS5_IJNSA_ILi0EEESY_SY_EEEEENS5_IJNS4_10UnderscoreES11_S11_EEEEENS4_28SM100_TMA_2SM_LOAD_MULTICASTENS4_14ComposedLayoutINS4_7SwizzleILi2ELi4ELi3EEENS4_18smem_ptr_flag_bitsILi8EEENSW_INS5_IJNSA_ILi8EEESG_EEENS5_IJSG_SC_EEEEEEEvNS4_8identityENS4_18SM100_TMA_2SM_LOADES1E_vS1F_EENS_8epilogue10collective18CollectiveEpilogueINS1I_23Sm100TmaWarpSpecializedILi1ELi1ELi64ELb0ELb0EEEJNS5_IJNSA_ILi128EEESG_SG_EEENS5_IJNSW_IS1N_SC_EENSW_ISG_SC_EEEEESI_SJ_SI_SJ_NS1I_6fusion15FusionCallbacksIS1M_NS1S_17LinearCombinationISI_fSI_fLNS_15FloatRoundStyleE2EEES1O_S1R_JEEENS4_5SM1004TMEM4LOAD26SM100_TMEM_LOAD_32dp32b64xENS4_13SM90_TMA_LOADES1E_NS4_39AutoVectorizingCopyWithAssumedAlignmentILi128EEENS4_14SM90_TMA_STOREES1E_S24_S24_EEEvvEEEEvNT_6ParamsE) ;  /* 0xffffff6c02b47950 */ /* 0x000fea0003c3ffff */
.L_x_197:
[----:B------:R-:W-:-:S00]  /*9130*/  BRA `(.L_x_197) ;  /* 0xfffffffc00fc7947 */ /* 0x000fc0000383ffff */
[----:B------:R-:W-:-:S00]  /*9140*/  NOP ;  /* 0x0000000000007918 */ /* 0x000fc00000000000 */
        /* <DEDUP_REMOVED lines=11> */
.L_x_198:


//--------------------- .nv.global.init           --------------------------
	.section	.nv.global.init,"aw",@progbits
.nv.global.init:
	.type		$str$27,@object
	.size		$str$27,($str$28 - $str$27)
$str$27:
        /*0000*/ 	.byte	0x28, 0x61, 0x64, 0x64, 0x72, 0x65, 0x73, 0x73, 0x20, 0x26, 0x20, 0x6d, 0x61, 0x73, 0x6b, 0x29
        /*0010*/ 	.byte	0x20, 0x3d, 0x3d, 0x20, 0x30, 0x00
	.type		$str$28,@object
	.size		$str$28,($str$26 - $str$28)
$str$28:
        /*0016*/ 	.byte	0x2f, 0x74, 0x6d, 0x70, 0x2f, 0x63, 0x75, 0x74, 0x6c, 0x61, 0x73, 0x73, 0x5f, 0x73, 0x77, 0x65
        /*0026*/ 	.byte	0x65, 0x70, 0x5f, 0x73, 0x72, 0x63, 0x2f, 0x69, 0x6e, 0x63, 0x6c, 0x75, 0x64, 0x65, 0x2f, 0x63
        /*0036*/ 	.byte	0x75, 0x74, 0x65, 0x2f, 0x70, 0x6f, 0x69, 0x6e, 0x74, 0x65, 0x72, 0x5f, 0x66, 0x6c, 0x61, 0x67
        /*0046*/ 	.byte	0x67, 0x65, 0x64, 0x2e, 0x68, 0x70, 0x70, 0x00
	.type		$str$26,@object
	.size		$str$26,($str$25 - $str$26)
$str$26:
        /*004e*/ 	.byte	0x2f, 0x74, 0x6d, 0x70, 0x2f, 0x63, 0x75, 0x74, 0x6c, 0x61, 0x73, 0x73, 0x5f, 0x73, 0x77, 0x65
        /*005e*/ 	.byte	0x65, 0x70, 0x5f, 0x73, 0x72, 0x63, 0x2f, 0x69, 0x6e, 0x63, 0x6c, 0x75, 0x64, 0x65, 0x2f, 0x63
        /*006e*/ 	.byte	0x75, 0x74, 0x65, 0x2f, 0x61, 0x74, 0x6f, 0x6d, 0x2f, 0x63, 0x6f, 0x70, 0x79, 0x5f, 0x74, 0x72
        /*007e*/ 	.byte	0x61, 0x69, 0x74, 0x73, 0x5f, 0x73, 0x6d, 0x31, 0x30, 0x30, 0x2e, 0x68, 0x70, 0x70, 0x00
	.type		$str$25,@object
	.size		$str$25,(__unnamed_1 - $str$25)
$str$25:
        /*008d*/ 	.byte	0x28, 0x28, 0x75, 0x69, 0x6e, 0x74, 0x33, 0x32, 0x5f, 0x74, 0x28, 0x74, 0x68, 0x72, 0x65, 0x61
        /*009d*/ 	.byte	0x64, 0x49, 0x64, 0x78, 0x2e, 0x78, 0x29, 0x20, 0x2f, 0x20, 0x33, 0x32, 0x29, 0x20, 0x25, 0x20
        /*00ad*/ 	.byte	0x34, 0x29, 0x20, 0x3d, 0x3d, 0x20, 0x28, 0x28, 0x28, 0x74, 0x6d, 0x65, 0x6d, 0x5f, 0x61, 0x64
        /*00bd*/ 	.byte	0x64, 0x72, 0x20, 0x3e, 0x3e, 0x20, 0x31, 0x36, 0x29, 0x20, 0x2f, 0x20, 0x33, 0x32, 0x29, 0x20
        /*00cd*/ 	.byte	0x25, 0x20, 0x34, 0x29, 0x00
	.type		__unnamed_1,@object
	.size		__unnamed_1,(__unnamed_2 - __unnamed_1)
__unnamed_1:
        /*00d2*/ 	.byte	0x61, 0x75, 0x74, 0x6f, 0x20, 0x63, 0x75, 0x74, 0x65, 0x3a, 0x3a, 0x61, 0x73, 0x5f, 0x70, 0x6f
        /* <DEDUP_REMOVED lines=24> */
        /*0262*/ 	.byte	0x43, 0x3c, 0x38, 0x31, 0x39, 0x32, 0x3e, 0x3e, 0x3e, 0x3e, 0x5d, 0x00
	.type		__unnamed_2,@object
	.size		__unnamed_2,(.L_2 - __unnamed_2)
__unnamed_2:
        /* <DEDUP_REMOVED lines=42> */
        /*050e*/ 	.byte	0x3e, 0x3e, 0x3e, 0x3e, 0x5d, 0x00
.L_2:


//--------------------- .nv.shared._ZN7cutlass13device_kernelINS_4gemm6kernel13GemmUniversalIN4cute5tupleIJiiiiEEENS1_10collective13CollectiveMmaINS1_35MainloopSm100TmaUmmaWarpSpecializedILi20ELi2ELi4ENS5_IJNS4_1CILi2EEESB_NSA_ILi1EEEEEEEENS5_IJNSA_ILi256EEENSA_ILi64EEESG_EEENS_12float_e5m2_tENS5_IJlSC_lEEESI_SJ_NS4_8TiledMMAINS4_8MMA_AtomIJNS4_10MMA_TraitsINS4_25SM100_MMA_F8F6F4_2x1SM_SSEJSI_SI_fSF_SG_NS4_17integral_constantINS4_4UMMA5MajorELSQ_0EEESR_NSO_INSP_7ScaleInELSS_0EEEST_EEEEEENS4_6LayoutINS5_IJSC_SC_SC_EEENS5_IJNSA_ILi0EEESY_SY_EEEEENS5_IJNS4_10UnderscoreES11_S11_EEEEENS4_28SM100_TMA_2SM_LOAD_MULTICASTENS4_14ComposedLayoutINS4_7SwizzleILi2ELi4ELi3EEENS4_18smem_ptr_flag_bitsILi8EEENSW_INS5_IJNSA_ILi8EEESG_EEENS5_IJSG_SC_EEEEEEEvNS4_8identityENS4_18SM100_TMA_2SM_LOADES1E_vS1F_EENS_8epilogue10collective18CollectiveEpilogueINS1I_23Sm100TmaWarpSpecializedILi1ELi1ELi64ELb0ELb0EEEJNS5_IJNSA_ILi128EEESG_SG_EEENS5_IJNSW_IS1N_SC_EENSW_ISG_SC_EEEEESI_SJ_SI_SJ_NS1I_6fusion15FusionCallbacksIS1M_NS1S_17LinearCombinationISI_fSI_fLNS_15FloatRoundStyleE2EEES1O_S1R_JEEENS4_5SM1004TMEM4LOAD26SM100_TMEM_LOAD_32dp32b64xENS4_13SM90_TMA_LOADES1E_NS4_39AutoVectorizingCopyWithAssumedAlignmentILi128EEENS4_14SM90_TMA_STOREES1E_S24_S24_EEEvvEEEEvNT_6ParamsE --------------------------
	.section	.nv.shared._ZN7cutlass13device_kernelINS_4gemm6kernel13GemmUniversalIN4cute5tupleIJiiiiEEENS1_10collective13CollectiveMmaINS1_35MainloopSm100TmaUmmaWarpSpecializedILi20ELi2ELi4ENS5_IJNS4_1CILi2EEESB_NSA_ILi1EEEEEEEENS5_IJNSA_ILi256EEENSA_ILi64EEESG_EEENS_12float_e5m2_tENS5_IJlSC_lEEESI_SJ_NS4_8TiledMMAINS4_8MMA_AtomIJNS4_10MMA_TraitsINS4_25SM100_MMA_F8F6F4_2x1SM_SSEJSI_SI_fSF_SG_NS4_17integral_constantINS4_4UMMA5MajorELSQ_0EEESR_NSO_INSP_7ScaleInELSS_0EEEST_EEEEEENS4_6LayoutINS5_IJSC_SC_SC_EEENS5_IJNSA_ILi0EEESY_SY_EEEEENS5_IJNS4_10UnderscoreES11_S11_EEEEENS4_28SM100_TMA_2SM_LOAD_MULTICASTENS4_14ComposedLayoutINS4_7SwizzleILi2ELi4ELi3EEENS4_18smem_ptr_flag_bitsILi8EEENSW_INS5_IJNSA_ILi8EEESG_EEENS5_IJSG_SC_EEEEEEEvNS4_8identityENS4_18SM100_TMA_2SM_LOADES1E_vS1F_EENS_8epilogue10collective18CollectiveEpilogueINS1I_23Sm100TmaWarpSpecializedILi1ELi1ELi64ELb0ELb0EEEJNS5_IJNSA_ILi128EEESG_SG_EEENS5_IJNSW_IS1N_SC_EENSW_ISG_SC_EEEEESI_SJ_SI_SJ_NS1I_6fusion15FusionCallbacksIS1M_NS1S_17LinearCombinationISI_fSI_fLNS_15FloatRoundStyleE2EEES1O_S1R_JEEENS4_5SM1004TMEM4LOAD26SM100_TMEM_LOAD_32dp32b64xENS4_13SM90_TMA_LOADES1E_NS4_39AutoVectorizingCopyWithAssumedAlignmentILi128EEENS4_14SM90_TMA_STOREES1E_S24_S24_EEEvvEEEEvNT_6ParamsE,"aw",@nobits
	.sectionflags	@""
	.align	16
	.zero		1024


//--------------------- .nv.shared.reserved.0     --------------------------
	.section	.nv.shared.reserved.0,"aw",@nobits
	.weak		__nv_reservedSMEM_offset_0_alias
	.size		__nv_reservedSMEM_offset_0_alias, 0, 64
	.other		__nv_reservedSMEM_offset_0_alias,@"STO_CUDA_RESERVED_SHARED STV_DEFAULT"
__nv_reservedSMEM_offset_0_alias:
	.zero		0
.nv.shared.reserved.0:
	.zero		64
	.weak		__nv_reservedSMEM_tcgen05_partition
	.type		__nv_reservedSMEM_tcgen05_partition,@object
	.size		__nv_reservedSMEM_tcgen05_partition,(.L_0 - __nv_reservedSMEM_tcgen05_partition)
__nv_reservedSMEM_tcgen05_partition:
	.zero		32
.L_0:


//--------------------- .nv.global                --------------------------
	.section	.nv.global,"aw",@nobits
.nv.global:
	.type		_ZN40_INTERNAL_c87802ef_4_k_cu_83d9197c_271414cute1_E,@object
	.size		_ZN40_INTERNAL_c87802ef_4_k_cu_83d9197c_271414cute1_E,(_ZN40_INTERNAL_c87802ef_4_k_cu_83d9197c_271414cuda3std3__45__cpo6cbeginE - _ZN40_INTERNAL_c87802ef_4_k_cu_83d9197c_271414cute1_E)
_ZN40_INTERNAL_c87802ef_4_k_cu_83d9197c_271414cute1_E:
	.zero		1
	.type		_ZN40_INTERNAL_c87802ef_4_k_cu_83d9197c_271414cuda3std3__45__cpo6cbeginE,@object
	.size		_ZN40_INTERNAL_c87802ef_4_k_cu_83d9197c_271414cuda3std3__45__cpo6cbeginE,(_ZN40_INTERNAL_c87802ef_4_k_cu_83d9197c_271414cuda3std3__48in_placeE - _ZN40_INTERNAL_c87802ef_4_k_cu_83d9197c_271414cuda3std3__45__cpo6cbeginE)
_ZN40_INTERNAL_c87802ef_4_k_cu_83d9197c_271414cuda3std3__45__cpo6cbeginE:
	.zero		1
	.type		_ZN40_INTERNAL_c87802ef_4_k_cu_83d9197c_271414cuda3std3__48in_placeE,@object
	.size		_ZN40_INTERNAL_c87802ef_4_k_cu_83d9197c_271414cuda3std3__48in_placeE,(_ZN40_INTERNAL_c87802ef_4_k_cu_83d9197c_271414cuda3std6ranges3__45__cpo9iter_moveE - _ZN40_INTERNAL_c87802ef_4_k_cu_83d9197c_271414cuda3std3__48in_placeE)
_ZN40_INTERNAL_c87802ef_4_k_cu_83d9197c_271414cuda3std3__48in_placeE:
	.zero		1
	.type		_ZN40_INTERNAL_c87802ef_4_k_cu_83d9197c_271414cuda3std6ranges3__45__cpo9iter_moveE,@object
	.size		_ZN40_INTERNAL_c87802ef_4_k_cu_83d9197c_271414cuda3std6ranges3__45__cpo9iter_moveE,(_ZN40_INTERNAL_c87802ef_4_k_cu_83d9197c_271414cuda3std3__45__cpo5beginE - _ZN40_INTERNAL_c87802ef_4_k_cu_83d9197c_271414cuda3std6ranges3__45__cpo9iter_moveE)
_ZN40_INTERNAL_c87802ef_4_k_cu_83d9197c_271414cuda3std6ranges3__45__cpo9iter_moveE:
	.zero		1
	.type		_ZN40_INTERNAL_c87802ef_4_k_cu_83d9197c_271414cuda3std3__45__cpo5beginE,@object
	.size		_ZN40_INTERNAL_c87802ef_4_k_cu_83d9197c_271414cuda3std3__45__cpo5beginE,(_ZN40_INTERNAL_c87802ef_4_k_cu_83d9197c_271414cuda3std3__442_GLOBAL__N__c87802ef_4_k_cu_83d9197c_271416ignoreE - _ZN40_INTERNAL_c87802ef_4_k_cu_83d9197c_271414cuda3std3__45__cpo5beginE)
_ZN40_INTERNAL_c87802ef_4_k_cu_83d9197c_271414cuda3std3__45__cpo5beginE:
	.zero		1
	.type		_ZN40_INTERNAL_c87802ef_4_k_cu_83d9197c_271414cuda3std3__442_GLOBAL__N__c87802ef_4_k_cu_83d9197c_271416ignoreE,@object
	.size		_ZN40_INTERNAL_c87802ef_4_k_cu_83d9197c_271414cuda3std3__442_GLOBAL__N__c87802ef_4_k_cu_83d9197c_271416ignoreE,(_ZN40_INTERNAL_c87802ef_4_k_cu_83d9197c_271414cute7productE - _ZN40_INTERNAL_c87802ef_4_k_cu_83d9197c_271414cuda3std3__442_GLOBAL__N__c87802ef_4_k_cu_83d9197c_271416ignoreE)
_ZN40_INTERNAL_c87802ef_4_k_cu_83d9197c_271414cuda3std3__442_GLOBAL__N__c87802ef_4_k_cu_83d9197c_271416ignoreE:
	.zero		1
	.type		_ZN40_INTERNAL_c87802ef_4_k_cu_83d9197c_271414cute7productE,@object
	.size		_ZN40_INTERNAL_c87802ef_4_k_cu_83d9197c_271414cute7productE,(_ZN40_INTERNAL_c87802ef_4_k_cu_83d9197c_271414cuda3std3__45__cpo3endE - _ZN40_INTERNAL_c87802ef_4_k_cu_83d9197c_271414cute7productE)
_ZN40_INTERNAL_c87802ef_4_k_cu_83d9197c_271414cute7productE:
	.zero		1
	.type		_ZN40_INTERNAL_c87802ef_4_k_cu_83d9197c_271414cuda3std3__45__cpo3endE,@object
	.size		_ZN40_INTERNAL_c87802ef_4_k_cu_83d9197c_271414cuda3std3__45__cpo3endE,(_ZN40_INTERNAL_c87802ef_4_k_cu_83d9197c_271414cuda3std3__419piecewise_constructE - _ZN40_INTERNAL_c87802ef_4_k_cu_83d9197c_271414cuda3std3__45__cpo3endE)
_ZN40_INTERNAL_c87802ef_4_k_cu_83d9197c_271414cuda3std3__45__cpo3endE:
	.zero		1
	.type		_ZN40_INTERNAL_c87802ef_4_k_cu_83d9197c_271414cuda3std3__419piecewise_constructE,@object
	.size		_ZN40_INTERNAL_c87802ef_4_k_cu_83d9197c_271414cuda3std3__419piecewise_constructE,(_ZN40_INTERNAL_c87802ef_4_k_cu_83d9197c_271414cuda3std3__45__cpo4cendE - _ZN40_INTERNAL_c87802ef_4_k_cu_83d9197c_271414cuda3std3__419piecewise_constructE)
_ZN40_INTERNAL_c87802ef_4_k_cu_83d9197c_271414cuda3std3__419piecewise_constructE:
	.zero		1
	.type		_ZN40_INTERNAL_c87802ef_4_k_cu_83d9197c_271414cuda3std3__45__cpo4cendE,@object
	.size		_ZN40_INTERNAL_c87802ef_4_k_cu_83d9197c_271414cuda3std3__45__cpo4cendE,(_ZN40_INTERNAL_c87802ef_4_k_cu_83d9197c_271414cuda3std6ranges3__45__cpo4swapE - _ZN40_INTERNAL_c87802ef_4_k_cu_83d9197c_271414cuda3std3__45__cpo4cendE)
_ZN40_INTERNAL_c87802ef_4_k_cu_83d9197c_271414cuda3std3__45__cpo4cendE:
	.zero		1
	.type		_ZN40_INTERNAL_c87802ef_4_k_cu_83d9197c_271414cuda3std6ranges3__45__cpo4swapE,@object
	.size		_ZN40_INTERNAL_c87802ef_4_k_cu_83d9197c_271414cuda3std6ranges3__45__cpo4swapE,(.L_10 - _ZN40_INTERNAL_c87802ef_4_k_cu_83d9197c_271414cuda3std6ranges3__45__cpo4swapE)
_ZN40_INTERNAL_c87802ef_4_k_cu_83d9197c_271414cuda3std6ranges3__45__cpo4swapE:
	.zero		1
.L_10:


//--------------------- .nv.constant0._ZN7cutlass13device_kernelINS_4gemm6kernel13GemmUniversalIN4cute5tupleIJiiiiEEENS1_10collective13CollectiveMmaINS1_35MainloopSm100TmaUmmaWarpSpecializedILi20ELi2ELi4ENS5_IJNS4_1CILi2EEESB_NSA_ILi1EEEEEEEENS5_IJNSA_ILi256EEENSA_ILi64EEESG_EEENS_12float_e5m2_tENS5_IJlSC_lEEESI_SJ_NS4_8TiledMMAINS4_8MMA_AtomIJNS4_10MMA_TraitsINS4_25SM100_MMA_F8F6F4_2x1SM_SSEJSI_SI_fSF_SG_NS4_17integral_constantINS4_4UMMA5MajorELSQ_0EEESR_NSO_INSP_7ScaleInELSS_0EEEST_EEEEEENS4_6LayoutINS5_IJSC_SC_SC_EEENS5_IJNSA_ILi0EEESY_SY_EEEEENS5_IJNS4_10UnderscoreES11_S11_EEEEENS4_28SM100_TMA_2SM_LOAD_MULTICASTENS4_14ComposedLayoutINS4_7SwizzleILi2ELi4ELi3EEENS4_18smem_ptr_flag_bitsILi8EEENSW_INS5_IJNSA_ILi8EEESG_EEENS5_IJSG_SC_EEEEEEEvNS4_8identityENS4_18SM100_TMA_2SM_LOADES1E_vS1F_EENS_8epilogue10collective18CollectiveEpilogueINS1I_23Sm100TmaWarpSpecializedILi1ELi1ELi64ELb0ELb0EEEJNS5_IJNSA_ILi128EEESG_SG_EEENS5_IJNSW_IS1N_SC_EENSW_ISG_SC_EEEEESI_SJ_SI_SJ_NS1I_6fusion15FusionCallbacksIS1M_NS1S_17LinearCombinationISI_fSI_fLNS_15FloatRoundStyleE2EEES1O_S1R_JEEENS4_5SM1004TMEM4LOAD26SM100_TMEM_LOAD_32dp32b64xENS4_13SM90_TMA_LOADES1E_NS4_39AutoVectorizingCopyWithAssumedAlignmentILi128EEENS4_14SM90_TMA_STOREES1E_S24_S24_EEEvvEEEEvNT_6ParamsE --------------------------
	.section	.nv.constant0._ZN7cutlass13device_kernelINS_4gemm6kernel13GemmUniversalIN4cute5tupleIJiiiiEEENS1_10collective13CollectiveMmaINS1_35MainloopSm100TmaUmmaWarpSpecializedILi20ELi2ELi4ENS5_IJNS4_1CILi2EEESB_NSA_ILi1EEEEEEEENS5_IJNSA_ILi256EEENSA_ILi64EEESG_EEENS_12float_e5m2_tENS5_IJlSC_lEEESI_SJ_NS4_8TiledMMAINS4_8MMA_AtomIJNS4_10MMA_TraitsINS4_25SM100_MMA_F8F6F4_2x1SM_SSEJSI_SI_fSF_SG_NS4_17integral_constantINS4_4UMMA5MajorELSQ_0EEESR_NSO_INSP_7ScaleInELSS_0EEEST_EEEEEENS4_6LayoutINS5_IJSC_SC_SC_EEENS5_IJNSA_ILi0EEESY_SY_EEEEENS5_IJNS4_10UnderscoreES11_S11_EEEEENS4_28SM100_TMA_2SM_LOAD_MULTICASTENS4_14ComposedLayoutINS4_7SwizzleILi2ELi4ELi3EEENS4_18smem_ptr_flag_bitsILi8EEENSW_INS5_IJNSA_ILi8EEESG_EEENS5_IJSG_SC_EEEEEEEvNS4_8identityENS4_18SM100_TMA_2SM_LOADES1E_vS1F_EENS_8epilogue10collective18CollectiveEpilogueINS1I_23Sm100TmaWarpSpecializedILi1ELi1ELi64ELb0ELb0EEEJNS5_IJNSA_ILi128EEESG_SG_EEENS5_IJNSW_IS1N_SC_EENSW_ISG_SC_EEEEESI_SJ_SI_SJ_NS1I_6fusion15FusionCallbacksIS1M_NS1S_17LinearCombinationISI_fSI_fLNS_15FloatRoundStyleE2EEES1O_S1R_JEEENS4_5SM1004TMEM4LOAD26SM100_TMEM_LOAD_32dp32b64xENS4_13SM90_TMA_LOADES1E_NS4_39AutoVectorizingCopyWithAssumedAlignmentILi128EEENS4_14SM90_TMA_STOREES1E_S24_S24_EEEvvEEEEvNT_6ParamsE,"a",@progbits
	.sectionflags	@""
	.align	4
.nv.constant0._ZN7cutlass13device_kernelINS_4gemm6kernel13GemmUniversalIN4cute5tupleIJiiiiEEENS1_10collective13CollectiveMmaINS1_35MainloopSm100TmaUmmaWarpSpecializedILi20ELi2ELi4ENS5_IJNS4_1CILi2EEESB_NSA_ILi1EEEEEEEENS5_IJNSA_ILi256EEENSA_ILi64EEESG_EEENS_12float_e5m2_tENS5_IJlSC_lEEESI_SJ_NS4_8TiledMMAINS4_8MMA_AtomIJNS4_10MMA_TraitsINS4_25SM100_MMA_F8F6F4_2x1SM_SSEJSI_SI_fSF_SG_NS4_17integral_constantINS4_4UMMA5MajorELSQ_0EEESR_NSO_INSP_7ScaleInELSS_0EEEST_EEEEEENS4_6LayoutINS5_IJSC_SC_SC_EEENS5_IJNSA_ILi0EEESY_SY_EEEEENS5_IJNS4_10UnderscoreES11_S11_EEEEENS4_28SM100_TMA_2SM_LOAD_MULTICASTENS4_14ComposedLayoutINS4_7SwizzleILi2ELi4ELi3EEENS4_18smem_ptr_flag_bitsILi8EEENSW_INS5_IJNSA_ILi8EEESG_EEENS5_IJSG_SC_EEEEEEEvNS4_8identityENS4_18SM100_TMA_2SM_LOADES1E_vS1F_EENS_8epilogue10collective18CollectiveEpilogueINS1I_23Sm100TmaWarpSpecializedILi1ELi1ELi64ELb0ELb0EEEJNS5_IJNSA_ILi128EEESG_SG_EEENS5_IJNSW_IS1N_SC_EENSW_ISG_SC_EEEEESI_SJ_SI_SJ_NS1I_6fusion15FusionCallbacksIS1M_NS1S_17LinearCombinationISI_fSI_fLNS_15FloatRoundStyleE2EEES1O_S1R_JEEENS4_5SM1004TMEM4LOAD26SM100_TMEM_LOAD_32dp32b64xENS4_13SM90_TMA_LOADES1E_NS4_39AutoVectorizingCopyWithAssumedAlignmentILi128EEENS4_14SM90_TMA_STOREES1E_S24_S24_EEEvvEEEEvNT_6ParamsE:
	.zero		2944


//--------------------- SYMBOLS --------------------------

	.type		.nv.reservedSmem.offset0,@object
	.size		.nv.reservedSmem.offset0,0x4
	.type		.nv.reservedSmem.cap,@object
	.size		.nv.reservedSmem.cap,0x4
	.type		__assertfail,@function
